	.headerflags	@"EF_CUDA_TEXMODE_UNIFIED EF_CUDA_64BIT_ADDRESS EF_CUDA_ACCELERATORS EF_CUDA_SM90 EF_CUDA_VIRTUAL_SM(EF_CUDA_SM90)"
	.elftype	@"ET_EXEC"


//--------------------- .nv.info                  --------------------------
	.section	.nv.info,"",@"SHT_CUDA_INFO"
	.align	4


	//----- nvinfo : EIATTR_REGCOUNT
	.align		4
        /*0000*/ 	.byte	0x04, 0x2f
        /*0002*/ 	.short	(.L_2 - .L_1)
	.align		4
.L_1:
        /*0004*/ 	.word	index@(triton_)
        /*0008*/ 	.word	0x00000028


	//----- nvinfo : EIATTR_MIN_STACK_SIZE
	.align		4
.L_2:
        /*000c*/ 	.byte	0x04, 0x12
        /*000e*/ 	.short	(.L_4 - .L_3)
	.align		4
.L_3:
        /*0010*/ 	.word	index@(triton_)
        /*0014*/ 	.word	0x00000000


	//----- nvinfo : EIATTR_FRAME_SIZE
	.align		4
.L_4:
        /*0018*/ 	.byte	0x04, 0x11
        /*001a*/ 	.short	(.L_6 - .L_5)
	.align		4
.L_5:
        /*001c*/ 	.word	index@(triton_)
        /*0020*/ 	.word	0x00000000


	//----- nvinfo : EIATTR_MIN_STACK_SIZE
	.align		4
.L_6:
        /*0024*/ 	.byte	0x04, 0x12
        /*0026*/ 	.short	(.L_8 - .L_7)
	.align		4
.L_7:
        /*0028*/ 	.word	index@(triton_)
        /*002c*/ 	.word	0x00000000
.L_8:


//--------------------- .nv.info.triton_          --------------------------
	.section	.nv.info.triton_,"",@"SHT_CUDA_INFO"
	.sectionflags	@""
	.align	4


	//----- nvinfo : EIATTR_CUDA_API_VERSION
	.align		4
        /*0000*/ 	.byte	0x04, 0x37
        /*0002*/ 	.short	(.L_10 - .L_9)
.L_9:
        /*0004*/ 	.word	0x0000007c


	//----- nvinfo : EIATTR_KPARAM_INFO
	.align		4
.L_10:
        /*0008*/ 	.byte	0x04, 0x17
        /*000a*/ 	.short	(.L_12 - .L_11)
.L_11:
        /*000c*/ 	.word	0x00000000
        /*0010*/ 	.short	0x0007
        /*0012*/ 	.short	0x0034
        /*0014*/ 	.byte	0x00, 0xf0, 0x11, 0x00


	//----- nvinfo : EIATTR_KPARAM_INFO
	.align		4
.L_12:
        /*0018*/ 	.byte	0x04, 0x17
        /*001a*/ 	.short	(.L_14 - .L_13)
.L_13:
        /*001c*/ 	.word	0x00000000
        /*0020*/ 	.short	0x0006
        /*0022*/ 	.short	0x0030
        /*0024*/ 	.byte	0x00, 0xf0, 0x11, 0x00


	//----- nvinfo : EIATTR_KPARAM_INFO
	.align		4
.L_14:
        /*0028*/ 	.byte	0x04, 0x17
        /*002a*/ 	.short	(.L_16 - .L_15)
.L_15:
        /*002c*/ 	.word	0x00000000
        /*0030*/ 	.short	0x0005
        /*0032*/ 	.short	0x0028
        /*0034*/ 	.byte	0x00, 0xf0, 0x21, 0x00


	//----- nvinfo : EIATTR_KPARAM_INFO
	.align		4
.L_16:
        /*0038*/ 	.byte	0x04, 0x17
        /*003a*/ 	.short	(.L_18 - .L_17)
.L_17:
        /*003c*/ 	.word	0x00000000
        /*0040*/ 	.short	0x0004
        /*0042*/ 	.short	0x0020
        /*0044*/ 	.byte	0x00, 0xf0, 0x21, 0x00


	//----- nvinfo : EIATTR_KPARAM_INFO
	.align		4
.L_18:
        /*0048*/ 	.byte	0x04, 0x17
        /*004a*/ 	.short	(.L_20 - .L_19)
.L_19:
        /*004c*/ 	.word	0x00000000
        /*0050*/ 	.short	0x0003
        /*0052*/ 	.short	0x0018
        /*0054*/ 	.byte	0x00, 0xf0, 0x21, 0x00


	//----- nvinfo : EIATTR_KPARAM_INFO
	.align		4
.L_20:
        /*0058*/ 	.byte	0x04, 0x17
        /*005a*/ 	.short	(.L_22 - .L_21)
.L_21:
        /*005c*/ 	.word	0x00000000
        /*0060*/ 	.short	0x0002
        /*0062*/ 	.short	0x0010
        /*0064*/ 	.byte	0x00, 0xf0, 0x21, 0x00


	//----- nvinfo : EIATTR_KPARAM_INFO
	.align		4
.L_22:
        /*0068*/ 	.byte	0x04, 0x17
        /*006a*/ 	.short	(.L_24 - .L_23)
.L_23:
        /*006c*/ 	.word	0x00000000
        /*0070*/ 	.short	0x0001
        /*0072*/ 	.short	0x0008
        /*0074*/ 	.byte	0x00, 0xf0, 0x21, 0x00


	//----- nvinfo : EIATTR_KPARAM_INFO
	.align		4
.L_24:
        /*0078*/ 	.byte	0x04, 0x17
        /*007a*/ 	.short	(.L_26 - .L_25)
.L_25:
        /*007c*/ 	.word	0x00000000
        /*0080*/ 	.short	0x0000
        /*0082*/ 	.short	0x0000
        /*0084*/ 	.byte	0x00, 0xf0, 0x21, 0x00


	//----- nvinfo : EIATTR_SPARSE_MMA_MASK
	.align		4
.L_26:
        /*0088*/ 	.byte	0x03, 0x50
        /*008a*/ 	.short	0x0000


	//----- nvinfo : EIATTR_MAXREG_COUNT
	.align		4
        /*008c*/ 	.byte	0x03, 0x1b
        /*008e*/ 	.short	0x00ff


	//----- nvinfo : EIATTR_COOP_GROUP_MASK_REGIDS
	.align		4
        /*0090*/ 	.byte	0x04, 0x29
        /*0092*/ 	.short	(.L_28 - .L_27)


	//   ....[0]....
.L_27:
        /*0094*/ 	.word	0xffffffff


	//   ....[1]....
        /*0098*/ 	.word	0xffffffff


	//   ....[2]....
        /*009c*/ 	.word	0xffffffff


	//   ....[3]....
        /*00a0*/ 	.word	0xffffffff


	//   ....[4]....
        /*00a4*/ 	.word	0xffffffff


	//   ....[5]....
        /*00a8*/ 	.word	0xffffffff


	//   ....[6]....
        /*00ac*/ 	.word	0xffffffff


	//   ....[7]....
        /*00b0*/ 	.word	0xffffffff


	//   ....[8]....
        /*00b4*/ 	.word	0xffffffff


	//   ....[9]....
        /*00b8*/ 	.word	0xffffffff


	//   ....[10]....
        /*00bc*/ 	.word	0xffffffff


	//   ....[11]....
        /*00c0*/ 	.word	0xffffffff


	//   ....[12]....
        /*00c4*/ 	.word	0xffffffff


	//   ....[13]....
        /*00c8*/ 	.word	0xffffffff


	//   ....[14]....
        /*00cc*/ 	.word	0xffffffff


	//   ....[15]....
        /*00d0*/ 	.word	0xffffffff


	//   ....[16]....
        /*00d4*/ 	.word	0xffffffff


	//   ....[17]....
        /*00d8*/ 	.word	0xffffffff


	//   ....[18]....
        /*00dc*/ 	.word	0xffffffff


	//----- nvinfo : EIATTR_COOP_GROUP_INSTR_OFFSETS
	.align		4
.L_28:
        /*00e0*/ 	.byte	0x04, 0x28
        /*00e2*/ 	.short	(.L_30 - .L_29)


	//   ....[0]....
.L_29:
        /*00e4*/ 	.word	0x00000e60


	//   ....[1]....
        /*00e8*/ 	.word	0x00000ea0


	//   ....[2]....
        /*00ec*/ 	.word	0x00000ef0


	//   ....[3]....
        /*00f0*/ 	.word	0x00000f20


	//   ....[4]....
        /*00f4*/ 	.word	0x00000f70


	//   ....[5]....
        /*00f8*/ 	.word	0x00000fa0


	//   ....[6]....
        /*00fc*/ 	.word	0x00001000


	//   ....[7]....
        /*0100*/ 	.word	0x00001020


	//   ....[8]....
        /*0104*/ 	.word	0x00001090


	//   ....[9]....
        /*0108*/ 	.word	0x000010b0


	//   ....[10]....
        /*010c*/ 	.word	0x00001230


	//   ....[11]....
        /*0110*/ 	.word	0x00001240


	//   ....[12]....
        /*0114*/ 	.word	0x00001270


	//   ....[13]....
        /*0118*/ 	.word	0x000012b0


	//   ....[14]....
        /*011c*/ 	.word	0x000013d0


	//   ....[15]....
        /*0120*/ 	.word	0x00001400


	//   ....[16]....
        /*0124*/ 	.word	0x00001420


	//   ....[17]....
        /*0128*/ 	.word	0x00001520


	//   ....[18]....
        /*012c*/ 	.word	0x00001550


	//----- nvinfo : EIATTR_EXIT_INSTR_OFFSETS
	.align		4
.L_30:
        /*0130*/ 	.byte	0x04, 0x1c
        /*0132*/ 	.short	(.L_32 - .L_31)


	//   ....[0]....
.L_31:
        /*0134*/ 	.word	0x00002310


	//----- nvinfo : EIATTR_MAX_THREADS
	.align		4
.L_32:
        /*0138*/ 	.byte	0x04, 0x05
        /*013a*/ 	.short	(.L_34 - .L_33)
.L_33:
        /*013c*/ 	.word	0x00000100
        /*0140*/ 	.word	0x00000001
        /*0144*/ 	.word	0x00000001


	//----- nvinfo : EIATTR_CBANK_PARAM_SIZE
	.align		4
.L_34:
        /*0148*/ 	.byte	0x03, 0x19
        /*014a*/ 	.short	0x0038


	//----- nvinfo : EIATTR_PARAM_CBANK
	.align		4
        /*014c*/ 	.byte	0x04, 0x0a
        /*014e*/ 	.short	(.L_36 - .L_35)
	.align		4
.L_35:
        /*0150*/ 	.word	index@(.nv.constant0.triton_)
        /*0154*/ 	.short	0x0210
        /*0156*/ 	.short	0x0038


	//----- nvinfo : EIATTR_SW_WAR
	.align		4
.L_36:
        /*0158*/ 	.byte	0x04, 0x36
        /*015a*/ 	.short	(.L_38 - .L_37)
.L_37:
        /*015c*/ 	.word	0x00000008
.L_38:


//--------------------- .nv.callgraph             --------------------------
	.section	.nv.callgraph,"",@"SHT_CUDA_CALLGRAPH"
	.align	4
	.sectionentsize	8
	.align		4
        /*0000*/ 	.word	0x00000000
	.align		4
        /*0004*/ 	.word	0xffffffff
	.align		4
        /*0008*/ 	.word	0x00000000
	.align		4
        /*000c*/ 	.word	0xfffffffe
	.align		4
        /*0010*/ 	.word	0x00000000
	.align		4
        /*0014*/ 	.word	0xfffffffd
	.align		4
        /*0018*/ 	.word	0x00000000
	.align		4
        /*001c*/ 	.word	0xfffffffc


//--------------------- .nv.constant4             --------------------------
	.section	.nv.constant4,"a",@progbits
	.align	8
	.align		8
.nv.constant4:
        /*0000*/ 	.dword	_$_str


//--------------------- .text.triton_             --------------------------
	.section	.text.triton_,"ax",@progbits
	.sectionflags	@"SHF_BARRIERS=1"
	.align	128
        .global         triton_
        .type           triton_,@function
        .size           triton_,(.L_x_1 - triton_)
        .other          triton_,@"STO_CUDA_ENTRY STV_DEFAULT"
triton_:
.text.triton_:
[----:B------:R-:W-:Y:S01]  /*0000*/  LDC R1, c[0x0][0x28] ;  /* 0x00000a00ff017b82 */ /* 0x000fe20000000800 */
[----:B------:R-:W1:Y:S07]  /*0010*/  S2R R32, SR_TID.X ;  /* 0x0000000000207919 */ /* 0x000e6e0000002100 */
[----:B------:R-:W2:Y:S01]  /*0020*/  LDC.64 R14, c[0x0][0x210] ;  /* 0x00008400ff0e7b82 */ /* 0x000ea20000000a00 */
[----:B------:R-:W-:Y:S01]  /*0030*/  ULDC.64 UR4, c[0x0][0x230] ;  /* 0x00008c0000047ab9 */ /* 0x000fe20000000a00 */
[----:B------:R-:W-:Y:S01]  /*0040*/  ULDC.64 UR6, c[0x0][0x208] ;  /* 0x0000820000067ab9 */ /* 0x000fe20000000a00 */
[----:B------:R-:W3:Y:S01]  /*0050*/  S2R R4, SR_CTAID.X ;  /* 0x0000000000047919 */ /* 0x000ee20000002500 */
[----:B------:R-:W-:Y:S01]  /*0060*/  ULDC.64 UR10, c[0x0][0x220] ;  /* 0x00008800000a7ab9 */ /* 0x000fe20000000a00 */
[----:B------:R-:W-:-:S03]  /*0070*/  ULDC.64 UR8, c[0x0][0x228] ;  /* 0x00008a0000087ab9 */ /* 0x000fc60000000a00 */
[----:B------:R-:W4:Y:S01]  /*0080*/  LDC.64 R16, c[0x0][0x218] ;  /* 0x00008600ff107b82 */ /* 0x000f220000000a00 */
[C---:B-1----:R-:W-:Y:S02]  /*0090*/  SHF.L.U32 R3, R32.reuse, 0x2, RZ ;  /* 0x0000000220037819 */ /* 0x042fe400000006ff */
[----:B------:R-:W-:Y:S02]  /*00a0*/  LOP3.LUT R32, R32, 0xff, RZ, 0xc0, !PT ;  /* 0x000000ff20207812 */ /* 0x000fe400078ec0ff */
[----:B------:R-:W-:-:S03]  /*00b0*/  LOP3.LUT R3, R3, 0x3fc, RZ, 0xc0, !PT ;  /* 0x000003fc03037812 */ /* 0x000fc600078ec0ff */
[----:B------:R-:W-:-:S04]  /*00c0*/  IMAD.WIDE.U32 R32, R32, 0x8, RZ ;  /* 0x0000000820207825 */ /* 0x000fc800078e00ff */
[----:B---3--:R-:W-:Y:S01]  /*00d0*/  IMAD R3, R4, 0xc00, R3 ;  /* 0x00000c0004037824 */ /* 0x008fe200078e0203 */
[----:B------:R-:W-:-:S03]  /*00e0*/  IADD3 R12, P0, R32, UR4, RZ ;  /* 0x00000004200c7c10 */ /* 0x000fc6000ff1e0ff */
[----:B--2---:R-:W-:Y:S01]  /*00f0*/  IMAD.WIDE R10, R3, 0x2, R14 ;  /* 0x00000002030a7825 */ /* 0x004fe200078e020e */
[----:B------:R-:W-:Y:S02]  /*0100*/  IADD3.X R13, R33, UR5, RZ, P0, !PT ;  /* 0x00000005210d7c10 */ /* 0x000fe400087fe4ff */
[----:B------:R-:W-:Y:S02]  /*0110*/  LOP3.LUT R20, R32, 0x3000, RZ, 0xfc, !PT ;  /* 0x0000300020147812 */ /* 0x000fe400078efcff */
[----:B------:R-:W2:Y:S02]  /*0120*/  LDG.E.EF.64 R26, desc[UR6][R10.64] ;  /* 0x000000060a1a7981 */ /* 0x000ea4000c0e1b00 */
[----:B------:R-:W-:Y:S02]  /*0130*/  IADD3 R18, P1, R20, UR10, RZ ;  /* 0x0000000a14127c10 */ /* 0x000fe4000ff3e0ff */
[----:B------:R-:W3:Y:S01]  /*0140*/  LDG.E.EL.64 R24, desc[UR6][R12.64] ;  /* 0x000000060c187981 */ /* 0x000ee2000c2e1b00 */
[----:B------:R-:W-:-:S02]  /*0150*/  IADD3 R20, P0, R20, UR8, RZ ;  /* 0x0000000814147c10 */ /* 0x000fc4000ff1e0ff */
[----:B------:R-:W-:Y:S02]  /*0160*/  IADD3.X R19, R33, UR11, RZ, P1, !PT ;  /* 0x0000000b21137c10 */ /* 0x000fe40008ffe4ff */
[----:B------:R-:W-:-:S03]  /*0170*/  IADD3.X R21, R33, UR9, RZ, P0, !PT ;  /* 0x0000000921157c10 */ /* 0x000fc600087fe4ff */
[----:B------:R-:W5:Y:S04]  /*0180*/  LDG.E.EL.64 R22, desc[UR6][R18.64] ;  /* 0x0000000612167981 */ /* 0x000f68000c2e1b00 */
[----:B------:R-:W5:Y:S01]  /*0190*/  LDG.E.EL.64 R8, desc[UR6][R20.64] ;  /* 0x0000000614087981 */ /* 0x000f62000c2e1b00 */
[----:B----4-:R-:W-:-:S06]  /*01a0*/  IMAD.WIDE R6, R3, 0x2, R16 ;  /* 0x0000000203067825 */ /* 0x010fcc00078e0210 */
[----:B------:R-:W4:Y:S01]  /*01b0*/  LDG.E.EF.64 R6, desc[UR6][R6.64] ;  /* 0x0000000606067981 */ /* 0x000f22000c0e1b00 */
[----:B--2---:R-:W-:Y:S02]  /*01c0*/  PRMT R4, R26, 0x7632, R4 ;  /* 0x000076321a047816 */ /* 0x004fe40000000004 */
[C---:B------:R-:W-:Y:S02]  /*01d0*/  PRMT R28, R27.reuse, 0x7632, R28 ;  /* 0x000076321b1c7816 */ /* 0x040fe4000000001c */
[C---:B---3--:R-:W-:Y:S02]  /*01e0*/  PRMT R29, R24.reuse, 0x7632, R29 ;  /* 0x00007632181d7816 */ /* 0x048fe4000000001d */
[----:B------:R-:W-:Y:S02]  /*01f0*/  SHF.L.U32 R31, R24, 0x10, RZ ;  /* 0x00000010181f7819 */ /* 0x000fe400000006ff */
[----:B------:R-:W-:Y:S02]  /*0200*/  SHF.L.U32 R27, R27, 0x10, RZ ;  /* 0x000000101b1b7819 */ /* 0x000fe400000006ff */
[----:B------:R-:W-:-:S02]  /*0210*/  PRMT R24, R25, 0x7632, R24 ;  /* 0x0000763219187816 */ /* 0x000fc40000000018 */
[----:B------:R-:W-:Y:S02]  /*0220*/  SHF.L.U32 R30, R25, 0x10, RZ ;  /* 0x00000010191e7819 */ /* 0x000fe400000006ff */
[----:B------:R-:W-:Y:S02]  /*0230*/  SHF.L.U32 R4, R4, 0x10, RZ ;  /* 0x0000001004047819 */ /* 0x000fe400000006ff */
[----:B------:R-:W-:Y:S01]  /*0240*/  SHF.L.U32 R29, R29, 0x10, RZ ;  /* 0x000000101d1d7819 */ /* 0x000fe200000006ff */
[----:B------:R-:W-:Y:S01]  /*0250*/  FADD R25, R27, R30 ;  /* 0x0000001e1b197221 */ /* 0x000fe20000000000 */
[----:B------:R-:W-:Y:S02]  /*0260*/  SHF.L.U32 R35, R24, 0x10, RZ ;  /* 0x0000001018237819 */ /* 0x000fe400000006ff */
[----:B------:R-:W-:Y:S01]  /*0270*/  SHF.L.U32 R28, R28, 0x10, RZ ;  /* 0x000000101c1c7819 */ /* 0x000fe200000006ff */
[----:B------:R-:W-:Y:S01]  /*0280*/  FADD R24, R4, R29 ;  /* 0x0000001d04187221 */ /* 0x000fe20000000000 */
[----:B-----5:R-:W-:-:S02]  /*0290*/  PRMT R27, R22, 0x7632, R27 ;  /* 0x00007632161b7816 */ /* 0x020fc4000000001b */
[----:B------:R-:W-:Y:S01]  /*02a0*/  SHF.L.U32 R29, R22, 0x10, RZ ;  /* 0x00000010161d7819 */ /* 0x000fe200000006ff */
[----:B------:R-:W-:Y:S01]  /*02b0*/  FADD R4, R28, R35 ;  /* 0x000000231c047221 */ /* 0x000fe20000000000 */
[----:B------:R-:W-:Y:S02]  /*02c0*/  SHF.L.U32 R22, R23, 0x10, RZ ;  /* 0x0000001017167819 */ /* 0x000fe400000006ff */
[----:B------:R-:W-:Y:S02]  /*02d0*/  PRMT R23, R8, 0x7632, R23 ;  /* 0x0000763208177816 */ /* 0x000fe40000000017 */
[----:B------:R-:W-:Y:S02]  /*02e0*/  SHF.L.U32 R26, R26, 0x10, RZ ;  /* 0x000000101a1a7819 */ /* 0x000fe400000006ff */
[----:B------:R-:W-:Y:S02]  /*02f0*/  SHF.L.U32 R27, R27, 0x10, RZ ;  /* 0x000000101b1b7819 */ /* 0x000fe400000006ff */
[----:B------:R-:W-:Y:S01]  /*0300*/  SHF.L.U32 R28, R23, 0x10, RZ ;  /* 0x00000010171c7819 */ /* 0x000fe200000006ff */
[----:B------:R-:W-:Y:S01]  /*0310*/  FADD R26, R26, R31 ;  /* 0x0000001f1a1a7221 */ /* 0x000fe20000000000 */
[----:B------:R-:W-:-:S02]  /*0320*/  SHF.L.U32 R8, R8, 0x10, RZ ;  /* 0x0000001008087819 */ /* 0x000fc400000006ff */
[----:B------:R-:W-:Y:S01]  /*0330*/  SHF.L.U32 R31, R9, 0x10, RZ ;  /* 0x00000010091f7819 */ /* 0x000fe200000006ff */
[----:B------:R-:W-:Y:S01]  /*0340*/  FADD R27, R27, R28 ;  /* 0x0000001c1b1b7221 */ /* 0x000fe20000000000 */
[----:B------:R-:W-:Y:S01]  /*0350*/  PRMT R23, R23, 0x7632, R23 ;  /* 0x0000763217177816 */ /* 0x000fe20000000017 */
[----:B------:R-:W-:Y:S01]  /*0360*/  FADD R29, R29, R8 ;  /* 0x000000081d1d7221 */ /* 0x000fe20000000000 */
[----:B------:R-:W-:Y:S01]  /*0370*/  PRMT R28, R9, 0x7632, R28 ;  /* 0x00007632091c7816 */ /* 0x000fe2000000001c */
[----:B------:R-:W-:Y:S01]  /*0380*/  FADD R8, R22, R31 ;  /* 0x0000001f16087221 */ /* 0x000fe20000000000 */
[----:B----4-:R-:W-:Y:S02]  /*0390*/  PRMT R9, R6, 0x7632, R9 ;  /* 0x0000763206097816 */ /* 0x010fe40000000009 */
[----:B------:R-:W-:Y:S02]  /*03a0*/  PRMT R22, R7, 0x7632, R22 ;  /* 0x0000763207167816 */ /* 0x000fe40000000016 */
[----:B------:R-:W-:-:S02]  /*03b0*/  SHF.L.U32 R30, R23, 0x10, RZ ;  /* 0x00000010171e7819 */ /* 0x000fc400000006ff */
[----:B------:R-:W-:Y:S02]  /*03c0*/  SHF.L.U32 R31, R28, 0x10, RZ ;  /* 0x000000101c1f7819 */ /* 0x000fe400000006ff */
[----:B------:R-:W-:Y:S02]  /*03d0*/  SHF.L.U32 R6, R6, 0x10, RZ ;  /* 0x0000001006067819 */ /* 0x000fe400000006ff */
[----:B------:R-:W-:Y:S01]  /*03e0*/  SHF.L.U32 R23, R7, 0x10, RZ ;  /* 0x0000001007177819 */ /* 0x000fe200000006ff */
[----:B------:R-:W-:Y:S01]  /*03f0*/  FADD R30, R30, R31 ;  /* 0x0000001f1e1e7221 */ /* 0x000fe20000000000 */
[----:B------:R-:W-:Y:S01]  /*0400*/  SHF.L.U32 R28, R9, 0x10, RZ ;  /* 0x00000010091c7819 */ /* 0x000fe200000006ff */
[----:B------:R-:W-:Y:S01]  /*0410*/  FFMA R7, R29, R26, R6 ;  /* 0x0000001a1d077223 */ /* 0x000fe20000000006 */
[----:B------:R-:W-:Y:S01]  /*0420*/  SHF.L.U32 R9, R22, 0x10, RZ ;  /* 0x0000001016097819 */ /* 0x000fe200000006ff */
[----:B------:R-:W-:Y:S02]  /*0430*/  FFMA R6, R8, R25, R23 ;  /* 0x0000001908067223 */ /* 0x000fe40000000017 */
[----:B------:R-:W-:-:S02]  /*0440*/  FFMA R8, R27, R24, R28 ;  /* 0x000000181b087223 */ /* 0x000fc4000000001c */
[----:B------:R-:W-:-:S03]  /*0450*/  FFMA R9, R30, R4, R9 ;  /* 0x000000041e097223 */ /* 0x000fc60000000009 */
[----:B------:R-:W-:Y:S02]  /*0460*/  F2FP.BF16.F32.PACK_AB R30, R8, R7 ;  /* 0x00000007081e723e */ /* 0x000fe400000010ff */
[----:B------:R-:W-:-:S05]  /*0470*/  F2FP.BF16.F32.PACK_AB R31, R9, R6 ;  /* 0x00000006091f723e */ /* 0x000fca00000010ff */
[----:B------:R1:W-:Y:S04]  /*0480*/  STG.E.64 desc[UR6][R10.64], R30 ;  /* 0x0000001e0a007986 */ /* 0x0003e8000c101b06 */
[----:B------:R-:W2:Y:S04]  /*0490*/  LDG.E.EL.64 R18, desc[UR6][R18.64+0x800] ;  /* 0x0008000612127981 */ /* 0x000ea8000c2e1b00 */
[----:B------:R-:W3:Y:S01]  /*04a0*/  LDG.E.EL.64 R20, desc[UR6][R20.64+0x800] ;  /* 0x0008000614147981 */ /* 0x000ee2000c2e1b00 */
[----:B------:R-:W-:-:S03]  /*04b0*/  IADD3 R4, R3, 0x400, RZ ;  /* 0x0000040003047810 */ /* 0x000fc60007ffe0ff */
[----:B------:R-:W4:Y:S02]  /*04c0*/  LDG.E.EL.64 R24, desc[UR6][R12.64+0x800] ;  /* 0x000800060c187981 */ /* 0x000f24000c2e1b00 */
[----:B------:R-:W-:-:S04]  /*04d0*/  IMAD.WIDE R22, R4, 0x2, R14 ;  /* 0x0000000204167825 */ /* 0x000fc800078e020e */
[----:B------:R-:W-:Y:S01]  /*04e0*/  IMAD.WIDE R28, R4, 0x2, R16 ;  /* 0x00000002041c7825 */ /* 0x000fe200078e0210 */
[----:B------:R-:W5:Y:S05]  /*04f0*/  LDG.E.EF.64 R26, desc[UR6][R22.64] ;  /* 0x00000006161a7981 */ /* 0x000f6a000c0e1b00 */
[----:B------:R-:W4:Y:S01]  /*0500*/  LDG.E.EF.64 R28, desc[UR6][R28.64] ;  /* 0x000000061c1c7981 */ /* 0x000f22000c0e1b00 */
[----:B--2---:R-:W-:Y:S02]  /*0510*/  SHF.L.U32 R34, R18, 0x10, RZ ;  /* 0x0000001012227819 */ /* 0x004fe400000006ff */
[----:B---3--:R-:W-:Y:S02]  /*0520*/  SHF.L.U32 R35, R20, 0x10, RZ ;  /* 0x0000001014237819 */ /* 0x008fe400000006ff */
[----:B-1----:R-:W-:-:S02]  /*0530*/  PRMT R31, R18, 0x7632, R31 ;  /* 0x00007632121f7816 */ /* 0x002fc4000000001f */
[----:B------:R-:W-:Y:S01]  /*0540*/  PRMT R20, R19, 0x7632, R20 ;  /* 0x0000763213147816 */ /* 0x000fe20000000014 */
[--C-:B------:R-:W-:Y:S01]  /*0550*/  FADD R30, R34, R35.reuse ;  /* 0x00000023221e7221 */ /* 0x100fe20000000000 */
[C---:B------:R-:W-:Y:S02]  /*0560*/  PRMT R18, R21.reuse, 0x7632, R18 ;  /* 0x0000763215127816 */ /* 0x040fe40000000012 */
[----:B------:R-:W-:Y:S02]  /*0570*/  SHF.L.U32 R34, R21, 0x10, RZ ;  /* 0x0000001015227819 */ /* 0x000fe400000006ff */
[C---:B------:R-:W-:Y:S02]  /*0580*/  PRMT R35, R20.reuse, 0x7632, R35 ;  /* 0x0000763214237816 */ /* 0x040fe40000000023 */
[----:B------:R-:W-:Y:S02]  /*0590*/  SHF.L.U32 R21, R31, 0x10, RZ ;  /* 0x000000101f157819 */ /* 0x000fe400000006ff */
[----:B------:R-:W-:-:S02]  /*05a0*/  SHF.L.U32 R20, R20, 0x10, RZ ;  /* 0x0000001014147819 */ /* 0x000fc400000006ff */
[----:B------:R-:W-:Y:S02]  /*05b0*/  SHF.L.U32 R31, R18, 0x10, RZ ;  /* 0x00000010121f7819 */ /* 0x000fe400000006ff */
[----:B-----5:R-:W-:-:S03]  /*05c0*/  SHF.L.U32 R18, R26, 0x10, RZ ;  /* 0x000000101a127819 */ /* 0x020fc600000006ff */
[----:B------:R-:W-:Y:S01]  /*05d0*/  FADD R20, R20, R31 ;  /* 0x0000001f14147221 */ /* 0x000fe20000000000 */
[----:B----4-:R-:W-:-:S05]  /*05e0*/  SHF.L.U32 R31, R24, 0x10, RZ ;  /* 0x00000010181f7819 */ /* 0x010fca00000006ff */
[----:B------:R-:W-:Y:S01]  /*05f0*/  FADD R18, R18, R31 ;  /* 0x0000001f12127221 */ /* 0x000fe20000000000 */
[----:B------:R-:W-:Y:S02]  /*0600*/  SHF.L.U32 R31, R28, 0x10, RZ ;  /* 0x000000101c1f7819 */ /* 0x000fe400000006ff */
[----:B------:R-:W-:Y:S02]  /*0610*/  SHF.L.U32 R19, R19, 0x10, RZ ;  /* 0x0000001013137819 */ /* 0x000fe400000006ff */
[----:B------:R-:W-:Y:S01]  /*0620*/  PRMT R28, R24, 0x7632, R28 ;  /* 0x00007632181c7816 */ /* 0x000fe2000000001c */
[--C-:B------:R-:W-:Y:S01]  /*0630*/  FFMA R18, R30, R18, R31.reuse ;  /* 0x000000121e127223 */ /* 0x100fe2000000001f */
[----:B------:R-:W-:Y:S02]  /*0640*/  PRMT R31, R25, 0x7632, R31 ;  /* 0x00007632191f7816 */ /* 0x000fe4000000001f */
[----:B------:R-:W-:Y:S01]  /*0650*/  PRMT R24, R27, 0x7632, R24 ;  /* 0x000076321b187816 */ /* 0x000fe20000000018 */
[----:B------:R-:W-:Y:S01]  /*0660*/  FADD R19, R19, R34 ;  /* 0x0000002213137221 */ /* 0x000fe20000000000 */
[----:B------:R-:W-:-:S02]  /*0670*/  SHF.L.U32 R25, R25, 0x10, RZ ;  /* 0x0000001019197819 */ /* 0x000fc400000006ff */
[----:B------:R-:W-:Y:S02]  /*0680*/  SHF.L.U32 R30, R27, 0x10, RZ ;  /* 0x000000101b1e7819 */ /* 0x000fe400000006ff */
[----:B------:R-:W-:Y:S02]  /*0690*/  SHF.L.U32 R34, R31, 0x10, RZ ;  /* 0x000000101f227819 */ /* 0x000fe400000006ff */
[----:B------:R-:W-:Y:S02]  /*06a0*/  SHF.L.U32 R27, R24, 0x10, RZ ;  /* 0x00000010181b7819 */ /* 0x000fe400000006ff */
[----:B------:R-:W-:Y:S01]  /*06b0*/  PRMT R26, R26, 0x7632, R26 ;  /* 0x000076321a1a7816 */ /* 0x000fe2000000001a */
[----:B------:R-:W-:Y:S01]  /*06c0*/  FADD R24, R30, R25 ;  /* 0x000000191e187221 */ /* 0x000fe20000000000 */
[----:B------:R-:W-:Y:S01]  /*06d0*/  SHF.L.U32 R36, R35, 0x10, RZ ;  /* 0x0000001023247819 */ /* 0x000fe200000006ff */
[----:B------:R-:W-:Y:S01]  /*06e0*/  FADD R25, R27, R34 ;  /* 0x000000221b197221 */ /* 0x000fe20000000000 */
[----:B------:R-:W-:-:S02]  /*06f0*/  SHF.L.U32 R35, R28, 0x10, RZ ;  /* 0x000000101c237819 */ /* 0x000fc400000006ff */
[----:B------:R-:W-:Y:S02]  /*0700*/  SHF.L.U32 R26, R26, 0x10, RZ ;  /* 0x000000101a1a7819 */ /* 0x000fe400000006ff */
[----:B------:R-:W-:Y:S02]  /*0710*/  PRMT R28, R28, 0x7632, R28 ;  /* 0x000076321c1c7816 */ /* 0x000fe4000000001c */
[----:B------:R-:W-:Y:S01]  /*0720*/  PRMT R27, R29, 0x7632, R27 ;  /* 0x000076321d1b7816 */ /* 0x000fe2000000001b */
[----:B------:R-:W-:Y:S01]  /*0730*/  FADD R21, R21, R36 ;  /* 0x0000002415157221 */ /* 0x000fe20000000000 */
[----:B------:R-:W-:Y:S01]  /*0740*/  SHF.L.U32 R30, R29, 0x10, RZ ;  /* 0x000000101d1e7819 */ /* 0x000fe200000006ff */
[----:B------:R-:W-:Y:S01]  /*0750*/  FADD R26, R26, R35 ;  /* 0x000000231a1a7221 */ /* 0x000fe20000000000 */
[----:B------:R-:W-:Y:S02]  /*0760*/  SHF.L.U32 R28, R28, 0x10, RZ ;  /* 0x000000101c1c7819 */ /* 0x000fe400000006ff */
[----:B------:R-:W-:-:S02]  /*0770*/  SHF.L.U32 R29, R27, 0x10, RZ ;  /* 0x000000101b1d7819 */ /* 0x000fc400000006ff */
[----:B------:R-:W-:Y:S01]  /*0780*/  LOP3.LUT R34, R32, 0x3000, RZ, 0xfc, !PT ;  /* 0x0000300020227812 */ /* 0x000fe200078efcff */
[----:B------:R-:W-:Y:S01]  /*0790*/  FFMA R27, R21, R26, R28 ;  /* 0x0000001a151b7223 */ /* 0x000fe2000000001c */
[----:B------:R-:W-:Y:S01]  /*07a0*/  FFMA R19, R19, R24, R30 ;  /* 0x0000001813137223 */ /* 0x000fe2000000001e */
[----:B------:R-:W-:Y:S01]  /*07b0*/  FFMA R26, R20, R25, R29 ;  /* 0x00000019141a7223 */ /* 0x000fe2000000001d */
[----:B------:R-:W-:Y:S02]  /*07c0*/  IADD3 R24, P0, R34, UR8, RZ ;  /* 0x0000000822187c10 */ /* 0x000fe4000ff1e0ff */
[----:B------:R-:W-:Y:S02]  /*07d0*/  IADD3 R34, P1, R34, UR10, RZ ;  /* 0x0000000a22227c10 */ /* 0x000fe4000ff3e0ff */
[----:B------:R-:W-:Y:S02]  /*07e0*/  IADD3 R31, R3, 0x800, RZ ;  /* 0x00000800031f7810 */ /* 0x000fe40007ffe0ff */
[----:B------:R-:W-:-:S02]  /*07f0*/  F2FP.BF16.F32.PACK_AB R28, R27, R18 ;  /* 0x000000121b1c723e */ /* 0x000fc400000010ff */
[----:B------:R-:W-:Y:S02]  /*0800*/  F2FP.BF16.F32.PACK_AB R29, R26, R19 ;  /* 0x000000131a1d723e */ /* 0x000fe400000010ff */
[----:B------:R-:W-:Y:S02]  /*0810*/  IADD3.X R25, R33, UR9, RZ, P0, !PT ;  /* 0x0000000921197c10 */ /* 0x000fe400087fe4ff */
[----:B------:R-:W-:Y:S01]  /*0820*/  IADD3.X R35, R33, UR11, RZ, P1, !PT ;  /* 0x0000000b21237c10 */ /* 0x000fe20008ffe4ff */
[C---:B------:R-:W-:Y:S01]  /*0830*/  IMAD.WIDE R32, R31.reuse, 0x2, R14 ;  /* 0x000000021f207825 */ /* 0x040fe200078e020e */
[----:B------:R1:W-:Y:S03]  /*0840*/  STG.E.64 desc[UR6][R22.64], R28 ;  /* 0x0000001c16007986 */ /* 0x0003e6000c101b06 */
[----:B------:R-:W-:Y:S01]  /*0850*/  IMAD.WIDE R16, R31, 0x2, R16 ;  /* 0x000000021f107825 */ /* 0x000fe200078e0210 */
[----:B------:R-:W2:Y:S04]  /*0860*/  LDG.E.EL.64 R24, desc[UR6][R24.64+0x1000] ;  /* 0x0010000618187981 */ /* 0x000ea8000c2e1b00 */
[----:B------:R-:W3:Y:S04]  /*0870*/  LDG.E.EL.64 R14, desc[UR6][R34.64+0x1000] ;  /* 0x00100006220e7981 */ /* 0x000ee8000c2e1b00 */
[----:B------:R-:W4:Y:S04]  /*0880*/  LDG.E.EL.64 R12, desc[UR6][R12.64+0x1000] ;  /* 0x001000060c0c7981 */ /* 0x000f28000c2e1b00 */
[----:B------:R-:W5:Y:S04]  /*0890*/  LDG.E.EF.64 R20, desc[UR6][R32.64] ;  /* 0x0000000620147981 */ /* 0x000f68000c0e1b00 */
[----:B------:R-:W5:Y:S01]  /*08a0*/  LDG.E.EF.64 R16, desc[UR6][R16.64] ;  /* 0x0000000610107981 */ /* 0x000f62000c0e1b00 */
[----:B------:R-:W-:Y:S01]  /*08b0*/  FADD R30, R18, -R7 ;  /* 0x80000007121e7221 */ /* 0x000fe20000000000 */
[----:B------:R-:W-:-:S03]  /*08c0*/  FADD R37, R19, -R6 ;  /* 0x8000000613257221 */ /* 0x000fc60000000000 */
[----:B------:R-:W-:Y:S01]  /*08d0*/  FFMA R36, R30, 0.5, R7 ;  /* 0x3f0000001e247823 */ /* 0x000fe20000000007 */
[----:B-1----:R-:W-:-:S03]  /*08e0*/  FFMA R28, R37, 0.5, R6 ;  /* 0x3f000000251c7823 */ /* 0x002fc60000000006 */
[----:B------:R-:W-:Y:S01]  /*08f0*/  FADD R7, R18, -R36 ;  /* 0x8000002412077221 */ /* 0x000fe20000000000 */
[----:B------:R-:W-:-:S03]  /*0900*/  FADD R6, R19, -R28 ;  /* 0x8000001c13067221 */ /* 0x000fc60000000000 */
[----:B------:R-:W-:Y:S01]  /*0910*/  FFMA R30, R30, R7, RZ ;  /* 0x000000071e1e7223 */ /* 0x000fe200000000ff */
[--C-:B------:R-:W-:Y:S01]  /*0920*/  FADD R7, R27, -R8.reuse ;  /* 0x800000081b077221 */ /* 0x100fe20000000000 */
[----:B------:R-:W-:Y:S01]  /*0930*/  FFMA R37, R37, R6, RZ ;  /* 0x0000000625257223 */ /* 0x000fe200000000ff */
[--C-:B------:R-:W-:Y:S02]  /*0940*/  FADD R6, R26, -R9.reuse ;  /* 0x800000091a067221 */ /* 0x100fe40000000000 */
[----:B------:R-:W-:Y:S02]  /*0950*/  FFMA R8, R7, 0.5, R8 ;  /* 0x3f00000007087823 */ /* 0x000fe40000000008 */
[----:B------:R-:W-:Y:S02]  /*0960*/  FFMA R9, R6, 0.5, R9 ;  /* 0x3f00000006097823 */ /* 0x000fe40000000009 */
[----:B------:R-:W-:Y:S02]  /*0970*/  FADD R18, R27, -R8 ;  /* 0x800000081b127221 */ /* 0x000fe40000000000 */
[----:B------:R-:W-:-:S02]  /*0980*/  FADD R19, R26, -R9 ;  /* 0x800000091a137221 */ /* 0x000fc40000000000 */
[----:B------:R-:W-:Y:S02]  /*0990*/  FFMA R18, R7, R18, RZ ;  /* 0x0000001207127223 */ /* 0x000fe400000000ff */
[----:B------:R-:W-:Y:S01]  /*09a0*/  FFMA R6, R6, R19, RZ ;  /* 0x0000001306067223 */ /* 0x000fe200000000ff */
[----:B------:R-:W1:Y:S01]  /*09b0*/  S2UR UR5, SR_CgaCtaId ;  /* 0x00000000000579c3 */ /* 0x000e620000008800 */
[----:B------:R-:W-:Y:S01]  /*09c0*/  UMOV UR4, 0x400 ;  /* 0x0000040000047882 */ /* 0x000fe20000000000 */
[----:B--2---:R-:W-:Y:S02]  /*09d0*/  SHF.L.U32 R26, R24, 0x10, RZ ;  /* 0x00000010181a7819 */ /* 0x004fe400000006ff */
[----:B---3--:R-:W-:Y:S02]  /*09e0*/  SHF.L.U32 R7, R14, 0x10, RZ ;  /* 0x000000100e077819 */ /* 0x008fe400000006ff */
[----:B----4-:R-:W-:-:S03]  /*09f0*/  SHF.L.U32 R34, R12, 0x10, RZ ;  /* 0x000000100c227819 */ /* 0x010fc600000006ff */
[----:B------:R-:W-:Y:S01]  /*0a00*/  FADD R26, R7, R26 ;  /* 0x0000001a071a7221 */ /* 0x000fe20000000000 */
[----:B-----5:R-:W-:Y:S02]  /*0a10*/  SHF.L.U32 R19, R20, 0x10, RZ ;  /* 0x0000001014137819 */ /* 0x020fe400000006ff */
[----:B------:R-:W-:-:S03]  /*0a20*/  SHF.L.U32 R7, R16, 0x10, RZ ;  /* 0x0000001010077819 */ /* 0x000fc600000006ff */
[----:B------:R-:W-:Y:S01]  /*0a30*/  FADD R19, R19, R34 ;  /* 0x0000002213137221 */ /* 0x000fe20000000000 */
[----:B------:R-:W-:-:S03]  /*0a40*/  PRMT R12, R14, 0x7632, R12 ;  /* 0x000076320e0c7816 */ /* 0x000fc6000000000c */
[----:B------:R-:W-:Y:S01]  /*0a50*/  FFMA R7, R26, R19, R7 ;  /* 0x000000131a077223 */ /* 0x000fe20000000007 */
[----:B------:R-:W-:Y:S02]  /*0a60*/  SHF.L.U32 R26, R25, 0x10, RZ ;  /* 0x00000010191a7819 */ /* 0x000fe400000006ff */
[----:B------:R-:W-:Y:S02]  /*0a70*/  SHF.L.U32 R19, R15, 0x10, RZ ;  /* 0x000000100f137819 */ /* 0x000fe400000006ff */
[----:B------:R-:W-:-:S03]  /*0a80*/  PRMT R24, R24, 0x7632, R24 ;  /* 0x0000763218187816 */ /* 0x000fc60000000018 */
[----:B------:R-:W-:Y:S01]  /*0a90*/  FADD R14, R19, R26 ;  /* 0x0000001a130e7221 */ /* 0x000fe20000000000 */
[C---:B------:R-:W-:Y:S02]  /*0aa0*/  SHF.L.U32 R19, R12.reuse, 0x10, RZ ;  /* 0x000000100c137819 */ /* 0x040fe400000006ff */
[----:B------:R-:W-:Y:S02]  /*0ab0*/  PRMT R12, R12, 0x7632, R12 ;  /* 0x000076320c0c7816 */ /* 0x000fe4000000000c */
[----:B------:R-:W-:Y:S02]  /*0ac0*/  PRMT R20, R20, 0x7632, R20 ;  /* 0x0000763214147816 */ /* 0x000fe40000000014 */
[----:B------:R-:W-:Y:S02]  /*0ad0*/  SHF.L.U32 R24, R24, 0x10, RZ ;  /* 0x0000001018187819 */ /* 0x000fe400000006ff */
[----:B------:R-:W-:Y:S02]  /*0ae0*/  PRMT R25, R25, 0x7632, R25 ;  /* 0x0000763219197816 */ /* 0x000fe40000000019 */
[----:B------:R-:W-:-:S02]  /*0af0*/  PRMT R15, R15, 0x7632, R15 ;  /* 0x000076320f0f7816 */ /* 0x000fc4000000000f */
[----:B------:R-:W-:Y:S02]  /*0b00*/  SHF.L.U32 R27, R12, 0x10, RZ ;  /* 0x000000100c1b7819 */ /* 0x000fe400000006ff */
[----:B------:R-:W-:Y:S02]  /*0b10*/  SHF.L.U32 R20, R20, 0x10, RZ ;  /* 0x0000001014147819 */ /* 0x000fe400000006ff */
[----:B------:R-:W-:Y:S01]  /*0b20*/  PRMT R16, R16, 0x7632, R16 ;  /* 0x0000763210107816 */ /* 0x000fe20000000010 */
[----:B------:R-:W-:Y:S01]  /*0b30*/  FADD R19, R19, R24 ;  /* 0x0000001813137221 */ /* 0x000fe20000000000 */
[----:B------:R-:W-:Y:S02]  /*0b40*/  SHF.L.U32 R24, R25, 0x10, RZ ;  /* 0x0000001019187819 */ /* 0x000fe400000006ff */
[----:B------:R-:W-:Y:S01]  /*0b50*/  SHF.L.U32 R15, R15, 0x10, RZ ;  /* 0x000000100f0f7819 */ /* 0x000fe200000006ff */
[----:B------:R-:W-:Y:S01]  /*0b60*/  FADD R20, R20, R27 ;  /* 0x0000001b14147221 */ /* 0x000fe20000000000 */
[----:B------:R-:W-:-:S02]  /*0b70*/  SHF.L.U32 R12, R16, 0x10, RZ ;  /* 0x00000010100c7819 */ /* 0x000fc400000006ff */
[----:B------:R-:W-:Y:S01]  /*0b80*/  SHF.L.U32 R25, R21, 0x10, RZ ;  /* 0x0000001015197819 */ /* 0x000fe200000006ff */
[----:B------:R-:W-:Y:S01]  /*0b90*/  FADD R15, R15, R24 ;  /* 0x000000180f0f7221 */ /* 0x000fe20000000000 */
[----:B------:R-:W-:Y:S02]  /*0ba0*/  PRMT R16, R13, 0x7632, R16 ;  /* 0x000076320d107816 */ /* 0x000fe40000000010 */
[----:B------:R-:W-:Y:S01]  /*0bb0*/  PRMT R21, R21, 0x7632, R21 ;  /* 0x0000763215157816 */ /* 0x000fe20000000015 */
[----:B------:R-:W-:Y:S01]  /*0bc0*/  FFMA R12, R19, R20, R12 ;  /* 0x00000014130c7223 */ /* 0x000fe2000000000c */
[----:B------:R-:W-:Y:S02]  /*0bd0*/  SHF.L.U32 R24, R13, 0x10, RZ ;  /* 0x000000100d187819 */ /* 0x000fe400000006ff */
[----:B------:R-:W-:Y:S02]  /*0be0*/  PRMT R13, R17, 0x7632, R13 ;  /* 0x00007632110d7816 */ /* 0x000fe4000000000d */
[----:B------:R-:W-:-:S02]  /*0bf0*/  SHF.L.U32 R27, R16, 0x10, RZ ;  /* 0x00000010101b7819 */ /* 0x000fc400000006ff */
[----:B------:R-:W-:Y:S01]  /*0c00*/  SHF.L.U32 R20, R21, 0x10, RZ ;  /* 0x0000001015147819 */ /* 0x000fe200000006ff */
[----:B------:R-:W-:Y:S01]  /*0c10*/  FADD R19, -R8, R12 ;  /* 0x0000000c08137221 */ /* 0x000fe20000000100 */
[----:B------:R-:W-:Y:S01]  /*0c20*/  SHF.L.U32 R21, R17, 0x10, RZ ;  /* 0x0000001011157819 */ /* 0x000fe200000006ff */
[----:B------:R-:W-:Y:S01]  /*0c30*/  FADD R25, R25, R24 ;  /* 0x0000001819197221 */ /* 0x000fe20000000000 */
[----:B------:R-:W-:Y:S01]  /*0c40*/  FADD R17, -R36, R7 ;  /* 0x0000000724117221 */ /* 0x000fe20000000100 */
[----:B------:R-:W-:Y:S01]  /*0c50*/  SHF.L.U32 R16, R13, 0x10, RZ ;  /* 0x000000100d107819 */ /* 0x000fe200000006ff */
[----:B------:R-:W-:Y:S01]  /*0c60*/  FADD R20, R20, R27 ;  /* 0x0000001b14147221 */ /* 0x000fe20000000000 */
[----:B------:R-:W-:Y:S01]  /*0c70*/  FFMA R27, R19, 0.3333333432674407959, R8 ;  /* 0x3eaaaaab131b7823 */ /* 0x000fe20000000008 */
[----:B------:R-:W-:Y:S01]  /*0c80*/  FFMA R36, R17, 0.3333333432674407959, R36 ;  /* 0x3eaaaaab11247823 */ /* 0x000fe20000000024 */
[----:B------:R-:W-:Y:S01]  /*0c90*/  FFMA R13, R14, R25, R21 ;  /* 0x000000190e0d7223 */ /* 0x000fe20000000015 */
[----:B------:R-:W-:Y:S01]  /*0ca0*/  FFMA R8, R15, R20, R16 ;  /* 0x000000140f087223 */ /* 0x000fe20000000010 */
[----:B------:R-:W-:Y:S01]  /*0cb0*/  FADD R20, R12, -R27 ;  /* 0x8000001b0c147221 */ /* 0x000fe20000000000 */
[----:B------:R-:W-:Y:S01]  /*0cc0*/  FADD R16, R7, -R36 ;  /* 0x8000002407107221 */ /* 0x000fe20000000000 */
[----:B------:R-:W-:Y:S01]  /*0cd0*/  FADD R14, -R28, R13 ;  /* 0x0000000d1c0e7221 */ /* 0x000fe20000000100 */
[----:B------:R-:W-:Y:S01]  /*0ce0*/  FADD R15, -R36, R27 ;  /* 0x0000001b240f7221 */ /* 0x000fe20000000100 */
[----:B------:R-:W-:Y:S01]  /*0cf0*/  FFMA R19, R19, R20, R18 ;  /* 0x0000001413137223 */ /* 0x000fe20000000012 */
[----:B------:R-:W-:Y:S01]  /*0d00*/  FFMA R16, R17, R16, R30 ;  /* 0x0000001011107223 */ /* 0x000fe2000000001e */
[----:B------:R-:W-:Y:S01]  /*0d10*/  FFMA R18, R14, 0.3333333432674407959, R28 ;  /* 0x3eaaaaab0e127823 */ /* 0x000fe2000000001c */
[C---:B------:R-:W-:Y:S01]  /*0d20*/  FMUL R17, R15.reuse, R15 ;  /* 0x0000000f0f117220 */ /* 0x040fe20000400000 */
[----:B------:R-:W-:Y:S01]  /*0d30*/  FFMA R15, R15, 0.5, R36 ;  /* 0x3f0000000f0f7823 */ /* 0x000fe20000000024 */
[----:B------:R-:W-:Y:S01]  /*0d40*/  FADD R16, R16, R19 ;  /* 0x0000001310107221 */ /* 0x000fe20000000000 */
[----:B------:R-:W-:Y:S01]  /*0d50*/  FADD R20, R13, -R18 ;  /* 0x800000120d147221 */ /* 0x000fe20000000000 */
[----:B------:R-:W-:Y:S01]  /*0d60*/  FADD R19, -R9, R8 ;  /* 0x0000000809137221 */ /* 0x000fe20000000100 */
[----:B------:R-:W-:Y:S01]  /*0d70*/  FADD R18, -R15, R18 ;  /* 0x000000120f127221 */ /* 0x000fe20000000100 */
[----:B------:R-:W-:Y:S01]  /*0d80*/  FMUL R17, R17, 3 ;  /* 0x4040000011117820 */ /* 0x000fe20000400000 */
[----:B------:R-:W-:Y:S01]  /*0d90*/  FFMA R37, R14, R20, R37 ;  /* 0x000000140e257223 */ /* 0x000fe20000000025 */
[----:B------:R-:W-:Y:S01]  /*0da0*/  FFMA R14, R19, 0.3333333432674407959, R9 ;  /* 0x3eaaaaab130e7823 */ /* 0x000fe20000000009 */
[----:B------:R-:W-:Y:S01]  /*0db0*/  FFMA R15, R18, 0.3333333432674407959, R15 ;  /* 0x3eaaaaab120f7823 */ /* 0x000fe2000000000f */
[----:B------:R-:W-:-:S02]  /*0dc0*/  FFMA R16, R17, 0.5, R16 ;  /* 0x3f00000011107823 */ /* 0x000fc40000000010 */
[--C-:B------:R-:W-:Y:S01]  /*0dd0*/  FADD R17, R8, -R14.reuse ;  /* 0x8000000e08117221 */ /* 0x100fe20000000000 */
[----:B------:R-:W-:Y:S01]  /*0de0*/  FADD R14, -R15, R14 ;  /* 0x0000000e0f0e7221 */ /* 0x000fe20000000100 */
[----:B------:R-:W-:Y:S02]  /*0df0*/  FMUL R9, R18, R18 ;  /* 0x0000001212097220 */ /* 0x000fe40000400000 */
[----:B------:R-:W-:Y:S01]  /*0e00*/  FFMA R18, R19, R17, R6 ;  /* 0x0000001113127223 */ /* 0x000fe20000000006 */
[----:B------:R-:W-:Y:S01]  /*0e10*/  FMUL R6, R14, R14 ;  /* 0x0000000e0e067220 */ /* 0x000fe20000400000 */
[----:B------:R-:W-:Y:S01]  /*0e20*/  FADD R16, R16, R37 ;  /* 0x0000002510107221 */ /* 0x000fe20000000000 */
[----:B------:R-:W-:Y:S01]  /*0e30*/  FMUL R9, R9, 6 ;  /* 0x40c0000009097820 */ /* 0x000fe20000400000 */
[----:B------:R-:W-:-:S03]  /*0e40*/  FFMA R14, R14, 0.25, R15 ;  /* 0x3e8000000e0e7823 */ /* 0x000fc6000000000f */
[----:B------:R-:W-:Y:S02]  /*0e50*/  FFMA R9, R9, 0.3333333432674407959, R16 ;  /* 0x3eaaaaab09097823 */ /* 0x000fe40000000010 */
[----:B------:R-:W2:Y:S01]  /*0e60*/  SHFL.BFLY PT, R15, R14, 0x10, 0x1f ;  /* 0x0e001f000e0f7f89 */ /* 0x000ea200000e0000 */
[----:B------:R-:W-:Y:S01]  /*0e70*/  FMUL R6, R6, 9 ;  /* 0x4110000006067820 */ /* 0x000fe20000400000 */
[----:B------:R-:W-:-:S04]  /*0e80*/  FADD R9, R9, R18 ;  /* 0x0000001209097221 */ /* 0x000fc80000000000 */
[----:B------:R-:W-:-:S05]  /*0e90*/  FFMA R6, R6, 0.25, R9 ;  /* 0x3e80000006067823 */ /* 0x000fca0000000009 */
[----:B------:R-:W3:Y:S01]  /*0ea0*/  SHFL.BFLY PT, R9, R6, 0x10, 0x1f ;  /* 0x0e001f0006097f89 */ /* 0x000ee200000e0000 */
[----:B--2---:R-:W-:-:S04]  /*0eb0*/  FADD R15, -R14, R15 ;  /* 0x0000000f0e0f7221 */ /* 0x004fc80000000100 */
[C---:B------:R-:W-:Y:S01]  /*0ec0*/  FMUL R16, R15.reuse, R15 ;  /* 0x0000000f0f107220 */ /* 0x040fe20000400000 */
[----:B------:R-:W-:-:S03]  /*0ed0*/  FFMA R15, R15, 0.5, R14 ;  /* 0x3f0000000f0f7823 */ /* 0x000fc6000000000e */
[----:B------:R-:W-:Y:S02]  /*0ee0*/  FMUL R16, R16, 12 ;  /* 0x4140000010107820 */ /* 0x000fe40000400000 */
[----:B------:R-:W2:Y:S01]  /*0ef0*/  SHFL.BFLY PT, R18, R15, 0x8, 0x1f ;  /* 0x0d001f000f127f89 */ /* 0x000ea200000e0000 */
[----:B---3--:R-:W-:-:S04]  /*0f00*/  FADD R9, R6, R9 ;  /* 0x0000000906097221 */ /* 0x008fc80000000000 */
[----:B------:R-:W-:-:S05]  /*0f10*/  FFMA R9, R16, 0.5, R9 ;  /* 0x3f00000010097823 */ /* 0x000fca0000000009 */
        /* <DEDUP_REMOVED lines=12> */
[----:B------:R-:W-:Y:S01]  /*0fe0*/  FMUL R6, R6, 48 ;  /* 0x4240000006067820 */ /* 0x000fe20000400000 */
[----:B---3--:R-:W-:Y:S01]  /*0ff0*/  FADD R17, R16, R17 ;  /* 0x0000001110117221 */ /* 0x008fe20000000000 */
[----:B------:R-:W2:Y:S03]  /*1000*/  SHFL.BFLY PT, R14, R19, 0x2, 0x1f ;  /* 0x0c401f00130e7f89 */ /* 0x000ea600000e0000 */
[----:B------:R-:W-:-:S05]  /*1010*/  FFMA R17, R6, 0.5, R17 ;  /* 0x3f00000006117823 */ /* 0x000fca0000000011 */
[----:B------:R-:W3:Y:S01]  /*1020*/  SHFL.BFLY PT, R20, R17, 0x2, 0x1f ;  /* 0x0c401f0011147f89 */ /* 0x000ee200000e0000 */
[----:B------:R-:W4:Y:S01]  /*1030*/  S2R R6, SR_TID.X ;  /* 0x0000000000067919 */ /* 0x000f220000002100 */
[----:B--2---:R-:W-:-:S04]  /*1040*/  FADD R14, -R19, R14 ;  /* 0x0000000e130e7221 */ /* 0x004fc80000000100 */
[C---:B------:R-:W-:Y:S01]  /*1050*/  FMUL R9, R14.reuse, R14 ;  /* 0x0000000e0e097220 */ /* 0x040fe20000400000 */
[----:B------:R-:W-:Y:S01]  /*1060*/  FFMA R14, R14, 0.5, R19 ;  /* 0x3f0000000e0e7823 */ /* 0x000fe20000000013 */
[----:B---3--:R-:W-:Y:S02]  /*1070*/  FADD R20, R17, R20 ;  /* 0x0000001411147221 */ /* 0x008fe40000000000 */
[----:B------:R-:W-:Y:S02]  /*1080*/  FMUL R9, R9, 96 ;  /* 0x42c0000009097820 */ /* 0x000fe40000400000 */
[----:B------:R-:W2:Y:S02]  /*1090*/  SHFL.BFLY PT, R15, R14, 0x1, 0x1f ;  /* 0x0c201f000e0f7f89 */ /* 0x000ea400000e0000 */
[----:B------:R-:W-:-:S05]  /*10a0*/  FFMA R9, R9, 0.5, R20 ;  /* 0x3f00000009097823 */ /* 0x000fca0000000014 */
[----:B------:R-:W3:Y:S01]  /*10b0*/  SHFL.BFLY PT, R16, R9, 0x1, 0x1f ;  /* 0x0c201f0009107f89 */ /* 0x000ee200000e0000 */
[----:B----4-:R-:W-:Y:S01]  /*10c0*/  LOP3.LUT P0, RZ, R6, 0x1f, RZ, 0xc0, !PT ;  /* 0x0000001f06ff7812 */ /* 0x010fe2000780c0ff */
[----:B-1----:R-:W-:Y:S01]  /*10d0*/  UPRMT UR4, UR5, 0x654, UR4 ;  /* 0x0000065405047896 */ /* 0x002fe20008000004 */
[----:B------:R-:W-:Y:S01]  /*10e0*/  SHF.R.U32.HI R18, RZ, 0x3, R6 ;  /* 0x00000003ff127819 */ /* 0x000fe20000011606 */
[----:B--2---:R-:W-:-:S04]  /*10f0*/  FADD R15, -R14, R15 ;  /* 0x0000000f0e0f7221 */ /* 0x004fc80000000100 */
[----:B------:R-:W-:Y:S01]  /*1100*/  FMUL R17, R15, R15 ;  /* 0x0000000f0f117220 */ /* 0x000fe20000400000 */
[----:B---3--:R-:W-:-:S03]  /*1110*/  FADD R16, R9, R16 ;  /* 0x0000001009107221 */ /* 0x008fc60000000000 */
[----:B------:R-:W-:Y:S01]  /*1120*/  FMUL R17, R17, 192 ;  /* 0x4340000011117820 */ /* 0x000fe20000400000 */
[----:B------:R-:W-:Y:S01]  /*1130*/  LOP3.LUT R9, R18, 0x1c, RZ, 0xc0, !PT ;  /* 0x0000001c12097812 */ /* 0x000fe200078ec0ff */
[----:B------:R-:W-:Y:S01]  /*1140*/  FFMA R14, R15, 0.5, R14 ;  /* 0x3f0000000f0e7823 */ /* 0x000fe2000000000e */
[----:B------:R-:W-:Y:S01]  /*1150*/  @!P0 MOV R20, 0x43c00000 ;  /* 0x43c0000000148802 */ /* 0x000fe20000000f00 */
[----:B------:R-:W-:Y:S01]  /*1160*/  FFMA R16, R17, 0.5, R16 ;  /* 0x3f00000011107823 */ /* 0x000fe20000000010 */
[----:B------:R-:W-:Y:S02]  /*1170*/  F2FP.BF16.F32.PACK_AB R12, R12, R7 ;  /* 0x000000070c0c723e */ /* 0x000fe400000010ff */
[----:B------:R-:W-:Y:S01]  /*1180*/  F2FP.BF16.F32.PACK_AB R13, R8, R13 ;  /* 0x0000000d080d723e */ /* 0x000fe200000010ff */
[----:B------:R-:W-:Y:S04]  /*1190*/  @!P0 STS [R9+UR4+0x40], R20 ;  /* 0x0000401409008988 */ /* 0x000fe80008000804 */
[----:B------:R-:W-:Y:S04]  /*11a0*/  STG.E.64 desc[UR6][R32.64], R12 ;  /* 0x0000000c20007986 */ /* 0x000fe8000c101b06 */
[----:B------:R-:W-:Y:S04]  /*11b0*/  @!P0 STS [R9+UR4], R14 ;  /* 0x0000000e09008988 */ /* 0x000fe80008000804 */
[----:B------:R-:W-:Y:S01]  /*11c0*/  @!P0 STS [R9+UR4+0x20], R16 ;  /* 0x0000201009008988 */ /* 0x000fe20008000804 */
[----:B------:R-:W-:Y:S01]  /*11d0*/  BAR.SYNC.DEFER_BLOCKING 0x0 ;  /* 0x0000000000007b1d */ /* 0x000fe20000010000 */
[----:B------:R-:W-:-:S02]  /*11e0*/  ISETP.GE.AND P1, PT, R6, 0x8, PT ;  /* 0x000000080600780c */ /* 0x000fc40003f26270 */
[----:B------:R-:W-:-:S11]  /*11f0*/  SHF.L.U32 R18, R6, 0x2, RZ ;  /* 0x0000000206127819 */ /* 0x000fd600000006ff */
[----:B------:R-:W1:Y:S04]  /*1200*/  @!P1 LDS R0, [R18+UR4+0x40] ;  /* 0x0000400412009984 */ /* 0x000e680008000800 */
[----:B------:R-:W2:Y:S04]  /*1210*/  @!P1 LDS R2, [R18+UR4] ;  /* 0x0000000412029984 */ /* 0x000ea80008000800 */
[----:B------:R-:W-:Y:S04]  /*1220*/  @!P1 LDS R5, [R18+UR4+0x20] ;  /* 0x0000200412059984 */ /* 0x000fe80008000800 */
[----:B-1----:R-:W1:Y:S04]  /*1230*/  SHFL.BFLY PT, R15, R0, 0x4, 0x1f ;  /* 0x0c801f00000f7f89 */ /* 0x002e6800000e0000 */
[----:B--2---:R-:W-:Y:S01]  /*1240*/  SHFL.BFLY PT, R9, R2, 0x4, 0x1f ;  /* 0x0c801f0002097f89 */ /* 0x004fe200000e0000 */
[----:B-1----:R-:W-:-:S05]  /*1250*/  FADD R7, R0, R15 ;  /* 0x0000000f00077221 */ /* 0x002fca0000000000 */
[C---:B------:R-:W-:Y:S01]  /*1260*/  FSETP.GEU.AND P1, PT, |R7|.reuse, 1.175494350822287508e-38, PT ;  /* 0x008000000700780b */ /* 0x040fe20003f2e200 */
[----:B------:R-:W1:Y:S01]  /*1270*/  SHFL.BFLY PT, R20, R7, 0x2, 0x1f ;  /* 0x0c401f0007147f89 */ /* 0x000e6200000e0000 */
[C---:B------:R-:W-:Y:S01]  /*1280*/  FMUL R8, R7.reuse, 0.25 ;  /* 0x3e80000007087820 */ /* 0x040fe20000400000 */
[----:B------:R-:W-:-:S04]  /*1290*/  FSETP.GT.AND P0, PT, |R7|, 8.50705917302346158658e+37, PT ;  /* 0x7e8000000700780b */ /* 0x000fc80003f04200 */
[----:B------:R-:W-:Y:S01]  /*12a0*/  FSEL R13, R8, R7, P0 ;  /* 0x00000007080d7208 */ /* 0x000fe20000000000 */
[----:B------:R-:W2:Y:S05]  /*12b0*/  SHFL.BFLY PT, R12, R5, 0x4, 0x1f ;  /* 0x0c801f00050c7f89 */ /* 0x000eaa00000e0000 */
[----:B------:R-:W-:-:S04]  /*12c0*/  @!P1 FMUL R13, R13, 16777216 ;  /* 0x4b8000000d0d9820 */ /* 0x000fc80000400000 */
[----:B------:R-:W3:Y:S01]  /*12d0*/  MUFU.RCP R14, R13 ;  /* 0x0000000d000e7308 */ /* 0x000ee20000001000 */
[----:B------:R-:W-:-:S04]  /*12e0*/  @P0 FMUL R15, R15, 0.25 ;  /* 0x3e8000000f0f0820 */ /* 0x000fc80000400000 */
[----:B------:R-:W-:Y:S01]  /*12f0*/  @!P1 FMUL R15, R15, 16777216 ;  /* 0x4b8000000f0f9820 */ /* 0x000fe20000400000 */
[C---:B-1----:R-:W-:Y:S01]  /*1300*/  FADD R8, R7.reuse, R20 ;  /* 0x0000001407087221 */ /* 0x042fe20000000000 */
[----:B------:R-:W-:Y:S01]  /*1310*/  FADD R9, -R2, R9 ;  /* 0x0000000902097221 */ /* 0x000fe20000000100 */
[----:B------:R-:W-:-:S03]  /*1320*/  FSETP.NEU.AND P1, PT, R7, RZ, PT ;  /* 0x000000ff0700720b */ /* 0x000fc60003f2d000 */
[----:B------:R-:W-:Y:S01]  /*1330*/  FSETP.GEU.AND P2, PT, |R8|, 1.175494350822287508e-38, PT ;  /* 0x008000000800780b */ /* 0x000fe20003f4e200 */
[----:B---3--:R-:W-:Y:S01]  /*1340*/  FMUL R14, R14, R15 ;  /* 0x0000000f0e0e7220 */ /* 0x008fe20000400000 */
[C---:B------:R-:W-:Y:S01]  /*1350*/  FMUL R17, R8.reuse, 0.25 ;  /* 0x3e80000008117820 */ /* 0x040fe20000400000 */
[----:B------:R-:W-:Y:S01]  /*1360*/  FSETP.GT.AND P0, PT, |R8|, 8.50705917302346158658e+37, PT ;  /* 0x7e8000000800780b */ /* 0x000fe20003f04200 */
[----:B------:R-:W-:Y:S02]  /*1370*/  FMUL R15, R9, R9 ;  /* 0x00000009090f7220 */ /* 0x000fe40000400000 */
[----:B------:R-:W-:Y:S02]  /*1380*/  FSEL R14, R14, RZ, P1 ;  /* 0x000000ff0e0e7208 */ /* 0x000fe40000800000 */
[----:B------:R-:W-:Y:S01]  /*1390*/  FSEL R17, R17, R8, P0 ;  /* 0x0000000811117208 */ /* 0x000fe20000000000 */
[----:B--2---:R-:W-:Y:S01]  /*13a0*/  FADD R5, R5, R12 ;  /* 0x0000000c05057221 */ /* 0x004fe20000000000 */
[----:B------:R-:W-:Y:S01]  /*13b0*/  FMUL R15, R0, R15 ;  /* 0x0000000f000f7220 */ /* 0x000fe20000400000 */
[----:B------:R-:W-:Y:S01]  /*13c0*/  FFMA R0, R9, R14, R2 ;  /* 0x0000000e09007223 */ /* 0x000fe20000000002 */
[----:B------:R-:W1:Y:S01]  /*13d0*/  SHFL.BFLY PT, R19, R8, 0x1, 0x1f ;  /* 0x0c201f0008137f89 */ /* 0x000e6200000e0000 */
[----:B------:R-:W-:Y:S01]  /*13e0*/  @!P2 FMUL R17, R17, 16777216 ;  /* 0x4b8000001111a820 */ /* 0x000fe20000400000 */
[----:B------:R-:W-:-:S02]  /*13f0*/  FFMA R15, R14, R15, R5 ;  /* 0x0000000f0e0f7223 */ /* 0x000fc40000000005 */
[----:B------:R-:W2:Y:S03]  /*1400*/  SHFL.BFLY PT, R9, R0, 0x2, 0x1f ;  /* 0x0c401f0000097f89 */ /* 0x000ea600000e0000 */
[----:B------:R-:W3:Y:S01]  /*1410*/  MUFU.RCP R17, R17 ;  /* 0x0000001100117308 */ /* 0x000ee20000001000 */
[----:B------:R-:W4:Y:S01]  /*1420*/  SHFL.BFLY PT, R2, R15, 0x2, 0x1f ;  /* 0x0c401f000f027f89 */ /* 0x000f2200000e0000 */
[----:B------:R-:W-:-:S04]  /*1430*/  @P0 FMUL R20, R20, 0.25 ;  /* 0x3e80000014140820 */ /* 0x000fc80000400000 */
[----:B------:R-:W-:Y:S01]  /*1440*/  @!P2 FMUL R20, R20, 16777216 ;  /* 0x4b8000001414a820 */ /* 0x000fe20000400000 */
[----:B------:R-:W-:-:S03]  /*1450*/  FSETP.NEU.AND P0, PT, R8, RZ, PT ;  /* 0x000000ff0800720b */ /* 0x000fc60003f0d000 */
[----:B---3--:R-:W-:Y:S01]  /*1460*/  FMUL R20, R17, R20 ;  /* 0x0000001411147220 */ /* 0x008fe20000400000 */
[----:B-1----:R-:W-:-:S04]  /*1470*/  FADD R5, R8, R19 ;  /* 0x0000001308057221 */ /* 0x002fc80000000000 */
[----:B------:R-:W-:Y:S01]  /*1480*/  FSEL R20, R20, RZ, P0 ;  /* 0x000000ff14147208 */ /* 0x000fe20000000000 */
[----:B--2---:R-:W-:Y:S01]  /*1490*/  FADD R9, -R0, R9 ;  /* 0x0000000900097221 */ /* 0x004fe20000000100 */
[C---:B------:R-:W-:Y:S01]  /*14a0*/  FSETP.GEU.AND P1, PT, |R5|.reuse, 1.175494350822287508e-38, PT ;  /* 0x008000000500780b */ /* 0x040fe20003f2e200 */
[C---:B------:R-:W-:Y:S01]  /*14b0*/  FMUL R12, R5.reuse, 0.25 ;  /* 0x3e800000050c7820 */ /* 0x040fe20000400000 */
[----:B------:R-:W-:Y:S01]  /*14c0*/  FSETP.GT.AND P0, PT, |R5|, 8.50705917302346158658e+37, PT ;  /* 0x7e8000000500780b */ /* 0x000fe20003f04200 */
[----:B----4-:R-:W-:Y:S01]  /*14d0*/  FADD R13, R15, R2 ;  /* 0x000000020f0d7221 */ /* 0x010fe20000000000 */
[C---:B------:R-:W-:Y:S01]  /*14e0*/  FMUL R2, R9.reuse, R9 ;  /* 0x0000000909027220 */ /* 0x040fe20000400000 */
[----:B------:R-:W-:Y:S01]  /*14f0*/  FFMA R0, R9, R20, R0 ;  /* 0x0000001409007223 */ /* 0x000fe20000000000 */
[----:B------:R-:W-:Y:S02]  /*1500*/  FSEL R14, R12, R5, P0 ;  /* 0x000000050c0e7208 */ /* 0x000fe40000000000 */
[----:B------:R-:W-:-:S02]  /*1510*/  FMUL R2, R7, R2 ;  /* 0x0000000207027220 */ /* 0x000fc40000400000 */
[----:B------:R-:W1:Y:S02]  /*1520*/  SHFL.BFLY PT, R7, R0, 0x1, 0x1f ;  /* 0x0c201f0000077f89 */ /* 0x000e6400000e0000 */
[----:B------:R-:W-:Y:S01]  /*1530*/  FFMA R2, R20, R2, R13 ;  /* 0x0000000214027223 */ /* 0x000fe2000000000d */
[----:B------:R-:W-:-:S04]  /*1540*/  @!P1 FMUL R14, R14, 16777216 ;  /* 0x4b8000000e0e9820 */ /* 0x000fc80000400000 */
[----:B------:R-:W2:Y:S02]  /*1550*/  SHFL.BFLY PT, R9, R2, 0x1, 0x1f ;  /* 0x0c201f0002097f89 */ /* 0x000ea400000e0000 */
[----:B------:R-:W3:Y:S01]  /*1560*/  MUFU.RCP R14, R14 ;  /* 0x0000000e000e7308 */ /* 0x000ee20000001000 */
[----:B------:R-:W-:Y:S01]  /*1570*/  @P0 FMUL R19, R19, 0.25 ;  /* 0x3e80000013130820 */ /* 0x000fe20000400000 */
[----:B------:R-:W-:-:S03]  /*1580*/  LOP3.LUT P0, RZ, R6, 0x7, RZ, 0xc0, !PT ;  /* 0x0000000706ff7812 */ /* 0x000fc6000780c0ff */
[----:B------:R-:W-:Y:S01]  /*1590*/  @!P1 FMUL R19, R19, 16777216 ;  /* 0x4b80000013139820 */ /* 0x000fe20000400000 */
[----:B------:R-:W-:Y:S02]  /*15a0*/  FSETP.NEU.AND P1, PT, R5, RZ, PT ;  /* 0x000000ff0500720b */ /* 0x000fe40003f2d000 */
[----:B------:R-:W-:Y:S01]  /*15b0*/  ISETP.LT.AND P0, PT, R6, 0x8, !P0 ;  /* 0x000000080600780c */ /* 0x000fe20004701270 */
[----:B-1----:R-:W-:Y:S01]  /*15c0*/  FADD R7, -R0, R7 ;  /* 0x0000000700077221 */ /* 0x002fe20000000100 */
[----:B---3--:R-:W-:-:S03]  /*15d0*/  FMUL R19, R14, R19 ;  /* 0x000000130e137220 */ /* 0x008fc60000400000 */
[----:B------:R-:W-:Y:S02]  /*15e0*/  FMUL R15, R7, R7 ;  /* 0x00000007070f7220 */ /* 0x000fe40000400000 */
[----:B------:R-:W-:Y:S01]  /*15f0*/  FSEL R19, R19, RZ, P1 ;  /* 0x000000ff13137208 */ /* 0x000fe20000800000 */
[----:B--2---:R-:W-:Y:S01]  /*1600*/  FADD R2, R2, R9 ;  /* 0x0000000902027221 */ /* 0x004fe20000000000 */
[----:B------:R-:W-:-:S03]  /*1610*/  FMUL R15, R8, R15 ;  /* 0x0000000f080f7220 */ /* 0x000fc60000400000 */
[----:B------:R-:W-:Y:S01]  /*1620*/  FFMA R27, R7, R19, R0 ;  /* 0x00000013071b7223 */ /* 0x000fe20000000000 */
[----:B------:R-:W-:Y:S01]  /*1630*/  FFMA R19, R19, R15, R2 ;  /* 0x0000000f13137223 */ /* 0x000fe20000000002 */
[----:B------:R-:W-:Y:S04]  /*1640*/  @P0 STS [R18+UR4+0x40], R5 ;  /* 0x0000400512000988 */ /* 0x000fe80008000804 */
[----:B------:R-:W-:Y:S04]  /*1650*/  @P0 STS [R18+UR4], R27 ;  /* 0x0000001b12000988 */ /* 0x000fe80008000804 */
[----:B------:R1:W-:Y:S01]  /*1660*/  @P0 STS [R18+UR4+0x20], R19 ;  /* 0x0000201312000988 */ /* 0x0003e20008000804 */
[----:B------:R-:W-:Y:S01]  /*1670*/  BAR.SYNC.DEFER_BLOCKING 0x0 ;  /* 0x0000000000007b1d */ /* 0x000fe20000010000 */
[----:B------:R-:W-:-:S05]  /*1680*/  LOP3.LUT R12, R6, 0xff, RZ, 0xc0, !PT ;  /* 0x000000ff060c7812 */ /* 0x000fca00078ec0ff */
[----:B------:R-:W-:-:S03]  /*1690*/  IMAD.WIDE.U32 R12, R12, 0x8, RZ ;  /* 0x000000080c0c7825 */ /* 0x000fc600078e00ff */
[----:B------:R-:W-:Y:S02]  /*16a0*/  IADD3 R6, P2, R12, UR10, RZ ;  /* 0x0000000a0c067c10 */ /* 0x000fe4000ff5e0ff */
[----:B------:R-:W-:Y:S02]  /*16b0*/  IADD3 R8, P1, R12, UR8, RZ ;  /* 0x000000080c087c10 */ /* 0x000fe4000ff3e0ff */
[----:B------:R-:W-:Y:S02]  /*16c0*/  IADD3.X R7, R13, UR11, RZ, P2, !PT ;  /* 0x0000000b0d077c10 */ /* 0x000fe400097fe4ff */
[----:B------:R-:W-:-:S03]  /*16d0*/  IADD3.X R9, R13, UR9, RZ, P1, !PT ;  /* 0x000000090d097c10 */ /* 0x000fc60008ffe4ff */
[----:B------:R-:W1:Y:S04]  /*16e0*/  LDG.E.EL.64 R24, desc[UR6][R6.64+0x6000] ;  /* 0x0060000606187981 */ /* 0x000e68000c2e1b00 */
[----:B------:R-:W2:Y:S04]  /*16f0*/  LDG.E.EL.64 R20, desc[UR6][R8.64+0x6000] ;  /* 0x0060000608147981 */ /* 0x000ea8000c2e1b00 */
[----:B------:R-:W3:Y:S04]  /*1700*/  LDG.E.EL.64 R16, desc[UR6][R6.64+0x4800] ;  /* 0x0048000606107981 */ /* 0x000ee8000c2e1b00 */
[----:B------:R-:W4:Y:S04]  /*1710*/  LDG.E.EL.64 R14, desc[UR6][R8.64+0x4800] ;  /* 0x00480006080e7981 */ /* 0x000f28000c2e1b00 */
[----:B------:R5:W3:Y:S04]  /*1720*/  LDG.E.EF.64 R12, desc[UR6][R10.64] ;  /* 0x000000060a0c7981 */ /* 0x000ae8000c0e1b00 */
[----:B------:R-:W1:Y:S04]  /*1730*/  LDS R2, [UR4+0x20] ;  /* 0x00002004ff027984 */ /* 0x000e680008000800 */
[----:B------:R-:W1:Y:S02]  /*1740*/  LDS R0, [UR4] ;  /* 0x00000004ff007984 */ /* 0x000e640008000800 */
[----:B-1----:R-:W-:-:S02]  /*1750*/  SHF.L.U32 R19, R25, 0x10, RZ ;  /* 0x0000001019137819 */ /* 0x002fc400000006ff */
[----:B------:R-:W-:Y:S02]  /*1760*/  PRMT R5, R24, 0x7632, R5 ;  /* 0x0000763218057816 */ /* 0x000fe40000000005 */
[C---:B--2---:R-:W-:Y:S02]  /*1770*/  PRMT R25, R20.reuse, 0x7632, R25 ;  /* 0x0000763214197816 */ /* 0x044fe40000000019 */
[----:B------:R-:W-:Y:S02]  /*1780*/  SHF.L.U32 R18, R5, 0x10, RZ ;  /* 0x0000001005127819 */ /* 0x000fe400000006ff */
[----:B------:R-:W-:Y:S02]  /*1790*/  SHF.L.U32 R29, R25, 0x10, RZ ;  /* 0x00000010191d7819 */ /* 0x000fe400000006ff */
[----:B------:R-:W-:Y:S02]  /*17a0*/  SHF.L.U32 R27, R20, 0x10, RZ ;  /* 0x00000010141b7819 */ /* 0x000fe400000006ff */
[----:B------:R-:W-:Y:S01]  /*17b0*/  SHF.L.U32 R20, R21, 0x10, RZ ;  /* 0x0000001015147819 */ /* 0x000fe200000006ff */
[----:B------:R-:W-:Y:S01]  /*17c0*/  FADD R18, R18, R29 ;  /* 0x0000001d12127221 */ /* 0x000fe20000000000 */
[----:B------:R-:W-:Y:S01]  /*17d0*/  HFMA2.MMA R29, -RZ, RZ, 0.7080078125, -0.052093505859375 ;  /* 0x39aaaaabff1d7435 */ /* 0x000fe200000001ff */
[----:B------:R-:W-:-:S02]  /*17e0*/  SHF.L.U32 R24, R24, 0x10, RZ ;  /* 0x0000001018187819 */ /* 0x000fc400000006ff */
[----:B------:R-:W-:Y:S01]  /*17f0*/  FADD R19, R19, R20 ;  /* 0x0000001413137221 */ /* 0x000fe20000000000 */
[----:B------:R-:W-:Y:S02]  /*1800*/  PRMT R21, R21, 0x7632, R21 ;  /* 0x0000763215157816 */ /* 0x000fe40000000015 */
[----:B---3--:R-:W-:Y:S02]  /*1810*/  SHF.L.U32 R20, R17, 0x10, RZ ;  /* 0x0000001011147819 */ /* 0x008fe400000006ff */
[----:B------:R-:W-:Y:S02]  /*1820*/  PRMT R25, R25, 0x7632, R25 ;  /* 0x0000763219197816 */ /* 0x000fe40000000019 */
[----:B-----5:R-:W-:Y:S02]  /*1830*/  PRMT R11, R16, 0x7632, R11 ;  /* 0x00007632100b7816 */ /* 0x020fe4000000000b */
[----:B----4-:R-:W-:Y:S01]  /*1840*/  PRMT R17, R14, 0x7632, R17 ;  /* 0x000076320e117816 */ /* 0x010fe20000000011 */
[----:B------:R-:W-:Y:S01]  /*1850*/  FADD R5, R24, R27 ;  /* 0x0000001b18057221 */ /* 0x000fe20000000000 */
[----:B------:R-:W-:Y:S01]  /*1860*/  SHF.L.U32 R10, R21, 0x10, RZ ;  /* 0x00000010150a7819 */ /* 0x000fe200000006ff */
[----:B0-----:R-:W-:Y:S01]  /*1870*/  FFMA R2, R2, R29, 9.9999999747524270788e-07 ;  /* 0x358637bd02027423 */ /* 0x001fe2000000001d */
[----:B------:R-:W-:-:S02]  /*1880*/  SHF.L.U32 R16, R16, 0x10, RZ ;  /* 0x0000001010107819 */ /* 0x000fc400000006ff */
[----:B------:R-:W-:Y:S02]  /*1890*/  SHF.L.U32 R21, R14, 0x10, RZ ;  /* 0x000000100e157819 */ /* 0x000fe400000006ff */
[----:B------:R-:W-:Y:S02]  /*18a0*/  SHF.L.U32 R25, R25, 0x10, RZ ;  /* 0x0000001019197819 */ /* 0x000fe400000006ff */
[----:B------:R-:W-:Y:S02]  /*18b0*/  SHF.L.U32 R11, R11, 0x10, RZ ;  /* 0x000000100b0b7819 */ /* 0x000fe400000006ff */
[----:B------:R-:W-:Y:S02]  /*18c0*/  SHF.L.U32 R24, R17, 0x10, RZ ;  /* 0x0000001011187819 */ /* 0x000fe400000006ff */
[----:B------:R-:W-:Y:S01]  /*18d0*/  SHF.L.U32 R27, R15, 0x10, RZ ;  /* 0x000000100f1b7819 */ /* 0x000fe200000006ff */
[----:B------:R-:W-:Y:S01]  /*18e0*/  FADD R16, R16, R21 ;  /* 0x0000001510107221 */ /* 0x000fe20000000000 */
[----:B------:R-:W-:-:S02]  /*18f0*/  PRMT R17, R17, 0x7632, R17 ;  /* 0x0000763211117816 */ /* 0x000fc40000000011 */
[----:B------:R-:W-:Y:S01]  /*1900*/  PRMT R15, R15, 0x7632, R15 ;  /* 0x000076320f0f7816 */ /* 0x000fe2000000000f */
[----:B------:R-:W-:Y:S01]  /*1910*/  FADD R14, R25, R10 ;  /* 0x0000000a190e7221 */ /* 0x000fe20000000000 */
[----:B------:R-:W-:Y:S01]  /*1920*/  FADD R21, R11, R24 ;  /* 0x000000180b157221 */ /* 0x000fe20000000000 */
[----:B------:R-:W-:Y:S01]  /*1930*/  FADD R20, R20, R27 ;  /* 0x0000001b14147221 */ /* 0x000fe20000000000 */
[----:B------:R-:W0:Y:S01]  /*1940*/  LDC.64 R10, c[0x0][0x238] ;  /* 0x00008e00ff0a7b82 */ /* 0x000e220000000a00 */
[----:B------:R-:W1:Y:S01]  /*1950*/  MUFU.RSQ R2, R2 ;  /* 0x0000000200027308 */ /* 0x000e620000001400 */
[----:B------:R-:W-:Y:S02]  /*1960*/  SHF.L.U32 R24, R17, 0x10, RZ ;  /* 0x0000001011187819 */ /* 0x000fe400000006ff */
[----:B------:R-:W-:Y:S02]  /*1970*/  SHF.L.U32 R27, R15, 0x10, RZ ;  /* 0x000000100f1b7819 */ /* 0x000fe400000006ff */
[----:B------:R-:W-:-:S02]  /*1980*/  PRMT R15, R12, 0x7632, R15 ;  /* 0x000076320c0f7816 */ /* 0x000fc4000000000f */
[C---:B------:R-:W-:Y:S02]  /*1990*/  PRMT R17, R13.reuse, 0x7632, R17 ;  /* 0x000076320d117816 */ /* 0x040fe40000000011 */
[----:B------:R-:W-:Y:S02]  /*19a0*/  SHF.L.U32 R25, R12, 0x10, RZ ;  /* 0x000000100c197819 */ /* 0x000fe400000006ff */
[----:B------:R-:W-:Y:S02]  /*19b0*/  SHF.L.U32 R13, R13, 0x10, RZ ;  /* 0x000000100d0d7819 */ /* 0x000fe400000006ff */
[----:B------:R-:W-:Y:S02]  /*19c0*/  SHF.L.U32 R15, R15, 0x10, RZ ;  /* 0x000000100f0f7819 */ /* 0x000fe400000006ff */
[----:B------:R-:W-:Y:S01]  /*19d0*/  SHF.L.U32 R17, R17, 0x10, RZ ;  /* 0x0000001011117819 */ /* 0x000fe200000006ff */
[C---:B------:R-:W-:Y:S01]  /*19e0*/  FADD R25, -R0.reuse, R25 ;  /* 0x0000001900197221 */ /* 0x040fe20000000100 */
[C---:B------:R-:W-:Y:S01]  /*19f0*/  FADD R13, -R0.reuse, R13 ;  /* 0x0000000d000d7221 */ /* 0x040fe20000000100 */
[----:B------:R-:W-:Y:S01]  /*1a00*/  FADD R15, -R0, R15 ;  /* 0x0000000f000f7221 */ /* 0x000fe20000000100 */
[----:B------:R-:W-:Y:S01]  /*1a10*/  FADD R12, R24, R27 ;  /* 0x0000001b180c7221 */ /* 0x000fe20000000000 */
[----:B------:R-:W-:Y:S01]  /*1a20*/  FADD R17, -R0, R17 ;  /* 0x0000001100117221 */ /* 0x000fe20000000100 */
[----:B------:R-:W-:Y:S01]  /*1a30*/  FADD R24, R19, 1 ;  /* 0x3f80000013187421 */ /* 0x000fe20000000000 */
[----:B------:R-:W-:Y:S01]  /*1a40*/  FADD R19, R18, 1 ;  /* 0x3f80000012137421 */ /* 0x000fe20000000000 */
[----:B------:R-:W-:Y:S01]  /*1a50*/  FADD R5, R5, 1 ;  /* 0x3f80000005057421 */ /* 0x000fe20000000000 */
[C---:B-1----:R-:W-:Y:S01]  /*1a60*/  FMUL R25, R2.reuse, R25 ;  /* 0x0000001902197220 */ /* 0x042fe20000400000 */
[C---:B------:R-:W-:Y:S01]  /*1a70*/  FMUL R13, R2.reuse, R13 ;  /* 0x0000000d020d7220 */ /* 0x040fe20000400000 */
[----:B------:R-:W-:Y:S01]  /*1a80*/  FMUL R18, R2, R15 ;  /* 0x0000000f02127220 */ /* 0x000fe20000400000 */
[----:B------:R-:W-:Y:S01]  /*1a90*/  FADD R14, R14, 1 ;  /* 0x3f8000000e0e7421 */ /* 0x000fe20000000000 */
[----:B------:R-:W-:Y:S01]  /*1aa0*/  FMUL R17, R2, R17 ;  /* 0x0000001102117220 */ /* 0x000fe20000400000 */
[----:B------:R-:W-:Y:S01]  /*1ab0*/  FFMA R5, R25, R5, R16 ;  /* 0x0000000519057223 */ /* 0x000fe20000000010 */
[----:B------:R-:W-:Y:S01]  /*1ac0*/  FFMA R18, R18, R19, R21 ;  /* 0x0000001312127223 */ /* 0x000fe20000000015 */
[----:B------:R-:W-:Y:S01]  /*1ad0*/  FFMA R13, R13, R24, R20 ;  /* 0x000000180d0d7223 */ /* 0x000fe20000000014 */
[----:B------:R-:W-:Y:S01]  /*1ae0*/  FFMA R12, R17, R14, R12 ;  /* 0x0000000e110c7223 */ /* 0x000fe2000000000c */
[----:B0-----:R-:W-:-:S02]  /*1af0*/  IMAD.WIDE R20, R3, 0x2, R10 ;  /* 0x0000000203147825 */ /* 0x001fc400078e020a */
[----:B------:R-:W-:Y:S02]  /*1b00*/  F2FP.BF16.F32.PACK_AB R24, R18, R5 ;  /* 0x000000051218723e */ /* 0x000fe400000010ff */
[----:B------:R-:W-:-:S05]  /*1b10*/  F2FP.BF16.F32.PACK_AB R25, R12, R13 ;  /* 0x0000000d0c19723e */ /* 0x000fca00000010ff */
[----:B------:R0:W-:Y:S04]  /*1b20*/  STG.E.64 desc[UR6][R20.64], R24 ;  /* 0x0000001814007986 */ /* 0x0001e8000c101b06 */
[----:B------:R-:W2:Y:S04]  /*1b30*/  LDG.E.EL.64 R18, desc[UR6][R6.64+0x6800] ;  /* 0x0068000606127981 */ /* 0x000ea8000c2e1b00 */
[----:B------:R-:W3:Y:S04]  /*1b40*/  LDG.E.EL.64 R16, desc[UR6][R8.64+0x6800] ;  /* 0x0068000608107981 */ /* 0x000ee8000c2e1b00 */
[----:B------:R-:W0:Y:S04]  /*1b50*/  LDG.E.EL.64 R12, desc[UR6][R6.64+0x5000] ;  /* 0x00500006060c7981 */ /* 0x000e28000c2e1b00 */
[----:B------:R-:W4:Y:S04]  /*1b60*/  LDG.E.EL.64 R14, desc[UR6][R8.64+0x5000] ;  /* 0x00500006080e7981 */ /* 0x000f28000c2e1b00 */
[----:B------:R-:W5:Y:S01]  /*1b70*/  LDG.E.EF.64 R22, desc[UR6][R22.64] ;  /* 0x0000000616167981 */ /* 0x000f62000c0e1b00 */
[----:B--2---:R-:W-:-:S02]  /*1b80*/  SHF.L.U32 R3, R18, 0x10, RZ ;  /* 0x0000001012037819 */ /* 0x004fc400000006ff */
[----:B------:R-:W-:Y:S02]  /*1b90*/  PRMT R18, R18, 0x7632, R18 ;  /* 0x0000763212127816 */ /* 0x000fe40000000012 */
[----:B---3--:R-:W-:Y:S02]  /*1ba0*/  SHF.L.U32 R28, R17, 0x10, RZ ;  /* 0x00000010111c7819 */ /* 0x008fe400000006ff */
[C---:B------:R-:W-:Y:S02]  /*1bb0*/  SHF.L.U32 R26, R16.reuse, 0x10, RZ ;  /* 0x00000010101a7819 */ /* 0x040fe400000006ff */
[----:B------:R-:W-:Y:S02]  /*1bc0*/  PRMT R17, R16, 0x7632, R17 ;  /* 0x0000763210117816 */ /* 0x000fe40000000011 */
[----:B0-----:R-:W-:Y:S02]  /*1bd0*/  PRMT R21, R12, 0x7632, R21 ;  /* 0x000076320c157816 */ /* 0x001fe40000000015 */
[----:B------:R-:W-:-:S02]  /*1be0*/  SHF.L.U32 R16, R13, 0x10, RZ ;  /* 0x000000100d107819 */ /* 0x000fc400000006ff */
[----:B----4-:R-:W-:Y:S02]  /*1bf0*/  PRMT R13, R14, 0x7632, R13 ;  /* 0x000076320e0d7816 */ /* 0x010fe4000000000d */
[C---:B------:R-:W-:Y:S02]  /*1c00*/  SHF.L.U32 R5, R19.reuse, 0x10, RZ ;  /* 0x0000001013057819 */ /* 0x040fe400000006ff */
[----:B------:R-:W-:Y:S02]  /*1c10*/  SHF.L.U32 R24, R12, 0x10, RZ ;  /* 0x000000100c187819 */ /* 0x000fe400000006ff */
[----:B------:R-:W-:Y:S02]  /*1c20*/  PRMT R19, R19, 0x7632, R19 ;  /* 0x0000763213137816 */ /* 0x000fe40000000013 */
[----:B------:R-:W-:Y:S02]  /*1c30*/  SHF.L.U32 R12, R18, 0x10, RZ ;  /* 0x00000010120c7819 */ /* 0x000fe400000006ff */
[----:B------:R-:W-:-:S02]  /*1c40*/  PRMT R20, R17, 0x7632, R20 ;  /* 0x0000763211147816 */ /* 0x000fc40000000014 */
[----:B------:R-:W-:Y:S02]  /*1c50*/  SHF.L.U32 R18, R21, 0x10, RZ ;  /* 0x0000001015127819 */ /* 0x000fe400000006ff */
[----:B------:R-:W-:Y:S02]  /*1c60*/  SHF.L.U32 R21, R13, 0x10, RZ ;  /* 0x000000100d157819 */ /* 0x000fe400000006ff */
[----:B------:R-:W-:Y:S02]  /*1c70*/  SHF.L.U32 R25, R14, 0x10, RZ ;  /* 0x000000100e197819 */ /* 0x000fe400000006ff */
[----:B------:R-:W-:Y:S02]  /*1c80*/  SHF.L.U32 R14, R19, 0x10, RZ ;  /* 0x00000010130e7819 */ /* 0x000fe400000006ff */
[----:B------:R-:W-:Y:S02]  /*1c90*/  SHF.L.U32 R17, R17, 0x10, RZ ;  /* 0x0000001011117819 */ /* 0x000fe400000006ff */
[----:B------:R-:W-:Y:S01]  /*1ca0*/  SHF.L.U32 R19, R20, 0x10, RZ ;  /* 0x0000001014137819 */ /* 0x000fe200000006ff */
[----:B------:R-:W-:Y:S01]  /*1cb0*/  FADD R18, R18, R21 ;  /* 0x0000001512127221 */ /* 0x000fe20000000000 */
[----:B------:R-:W-:-:S02]  /*1cc0*/  PRMT R20, R13, 0x7632, R20 ;  /* 0x000076320d147816 */ /* 0x000fc40000000014 */
[C---:B------:R-:W-:Y:S01]  /*1cd0*/  PRMT R21, R15.reuse, 0x7632, R21 ;  /* 0x000076320f157816 */ /* 0x040fe20000000015 */
[----:B------:R-:W-:Y:S01]  /*1ce0*/  FADD R12, R12, R17 ;  /* 0x000000110c0c7221 */ /* 0x000fe20000000000 */
[----:B------:R-:W-:Y:S01]  /*1cf0*/  SHF.L.U32 R27, R15, 0x10, RZ ;  /* 0x000000100f1b7819 */ /* 0x000fe200000006ff */
[----:B------:R-:W-:Y:S01]  /*1d00*/  FADD R14, R14, R19 ;  /* 0x000000130e0e7221 */ /* 0x000fe20000000000 */
[----:B-----5:R-:W-:Y:S01]  /*1d10*/  PRMT R13, R22, 0x7632, R13 ;  /* 0x00007632160d7816 */ /* 0x020fe2000000000d */
[----:B------:R-:W-:Y:S01]  /*1d20*/  FADD R17, R24, R25 ;  /* 0x0000001918117221 */ /* 0x000fe20000000000 */
[----:B------:R-:W-:Y:S02]  /*1d30*/  PRMT R15, R23, 0x7632, R15 ;  /* 0x00007632170f7816 */ /* 0x000fe4000000000f */
[----:B------:R-:W-:Y:S02]  /*1d40*/  SHF.L.U32 R19, R22, 0x10, RZ ;  /* 0x0000001016137819 */ /* 0x000fe400000006ff */
[----:B------:R-:W-:-:S02]  /*1d50*/  SHF.L.U32 R25, R21, 0x10, RZ ;  /* 0x0000001015197819 */ /* 0x000fc400000006ff */
[----:B------:R-:W-:Y:S02]  /*1d60*/  SHF.L.U32 R21, R13, 0x10, RZ ;  /* 0x000000100d157819 */ /* 0x000fe400000006ff */
[----:B------:R-:W-:Y:S02]  /*1d70*/  SHF.L.U32 R20, R20, 0x10, RZ ;  /* 0x0000001014147819 */ /* 0x000fe400000006ff */
[----:B------:R-:W-:Y:S02]  /*1d80*/  SHF.L.U32 R23, R23, 0x10, RZ ;  /* 0x0000001017177819 */ /* 0x000fe400000006ff */
[----:B------:R-:W-:Y:S01]  /*1d90*/  SHF.L.U32 R15, R15, 0x10, RZ ;  /* 0x000000100f0f7819 */ /* 0x000fe200000006ff */
[C---:B------:R-:W-:Y:S01]  /*1da0*/  FADD R19, -R0.reuse, R19 ;  /* 0x0000001300137221 */ /* 0x040fe20000000100 */
[----:B------:R-:W-:Y:S01]  /*1db0*/  FADD R5, R5, R28 ;  /* 0x0000001c05057221 */ /* 0x000fe20000000000 */
[----:B------:R-:W-:Y:S01]  /*1dc0*/  FADD R3, R3, R26 ;  /* 0x0000001a03037221 */ /* 0x000fe20000000000 */
[----:B------:R-:W-:Y:S01]  /*1dd0*/  FADD R21, -R0, R21 ;  /* 0x0000001500157221 */ /* 0x000fe20000000100 */
[----:B------:R-:W-:Y:S01]  /*1de0*/  FADD R13, R20, R25 ;  /* 0x00000019140d7221 */ /* 0x000fe20000000000 */
[C---:B------:R-:W-:Y:S01]  /*1df0*/  FADD R23, -R0.reuse, R23 ;  /* 0x0000001700177221 */ /* 0x040fe20000000100 */
[----:B------:R-:W-:Y:S01]  /*1e00*/  FADD R15, -R0, R15 ;  /* 0x0000000f000f7221 */ /* 0x000fe20000000100 */
[C---:B------:R-:W-:Y:S01]  /*1e10*/  FMUL R20, R2.reuse, R19 ;  /* 0x0000001302147220 */ /* 0x040fe20000400000 */
[----:B------:R-:W-:Y:S01]  /*1e20*/  FADD R19, R5, 1 ;  /* 0x3f80000005137421 */ /* 0x000fe20000000000 */
[----:B------:R-:W-:Y:S01]  /*1e30*/  FADD R3, R3, 1 ;  /* 0x3f80000003037421 */ /* 0x000fe20000000000 */
[----:B------:R-:W-:Y:S01]  /*1e40*/  FMUL R21, R2, R21 ;  /* 0x0000001502157220 */ /* 0x000fe20000400000 */
[----:B------:R-:W-:Y:S01]  /*1e50*/  FADD R5, R12, 1 ;  /* 0x3f8000000c057421 */ /* 0x000fe20000000000 */
[----:B------:R-:W-:Y:S01]  /*1e60*/  FADD R16, R16, R27 ;  /* 0x0000001b10107221 */ /* 0x000fe20000000000 */
[C---:B------:R-:W-:Y:S01]  /*1e70*/  FMUL R23, R2.reuse, R23 ;  /* 0x0000001702177220 */ /* 0x040fe20000400000 */
[----:B------:R-:W-:Y:S01]  /*1e80*/  FMUL R12, R2, R15 ;  /* 0x0000000f020c7220 */ /* 0x000fe20000400000 */
[----:B------:R-:W-:Y:S01]  /*1e90*/  FADD R14, R14, 1 ;  /* 0x3f8000000e0e7421 */ /* 0x000fe20000000000 */
[----:B------:R-:W-:Y:S01]  /*1ea0*/  FFMA R3, R20, R3, R17 ;  /* 0x0000000314037223 */ /* 0x000fe20000000011 */
[----:B------:R-:W-:Y:S01]  /*1eb0*/  FFMA R18, R21, R5, R18 ;  /* 0x0000000515127223 */ /* 0x000fe20000000012 */
[----:B------:R-:W-:Y:S01]  /*1ec0*/  FFMA R16, R23, R19, R16 ;  /* 0x0000001317107223 */ /* 0x000fe20000000010 */
[----:B------:R-:W-:-:S03]  /*1ed0*/  FFMA R13, R12, R14, R13 ;  /* 0x0000000e0c0d7223 */ /* 0x000fc6000000000d */
[----:B------:R-:W-:Y:S01]  /*1ee0*/  F2FP.BF16.F32.PACK_AB R24, R18, R3 ;  /* 0x000000031218723e */ /* 0x000fe200000010ff */
[----:B------:R-:W-:Y:S01]  /*1ef0*/  IMAD.WIDE R18, R4, 0x2, R10 ;  /* 0x0000000204127825 */ /* 0x000fe200078e020a */
[----:B------:R-:W-:-:S05]  /*1f00*/  F2FP.BF16.F32.PACK_AB R25, R13, R16 ;  /* 0x000000100d19723e */ /* 0x000fca00000010ff */
[----:B------:R0:W-:Y:S04]  /*1f10*/  STG.E.64 desc[UR6][R18.64], R24 ;  /* 0x0000001812007986 */ /* 0x0001e8000c101b06 */
[----:B------:R-:W2:Y:S04]  /*1f20*/  LDG.E.EF.64 R32, desc[UR6][R32.64] ;  /* 0x0000000620207981 */ /* 0x000ea8000c0e1b00 */
[----:B------:R-:W3:Y:S04]  /*1f30*/  LDG.E.EL.64 R12, desc[UR6][R6.64+0x7000] ;  /* 0x00700006060c7981 */ /* 0x000ee8000c2e1b00 */
[----:B------:R-:W4:Y:S04]  /*1f40*/  LDG.E.EL.64 R4, desc[UR6][R8.64+0x7000] ;  /* 0x0070000608047981 */ /* 0x000f28000c2e1b00 */
[----:B------:R1:W5:Y:S04]  /*1f50*/  LDG.E.EL.64 R14, desc[UR6][R6.64+0x5800] ;  /* 0x00580006060e7981 */ /* 0x000368000c2e1b00 */
[----:B------:R0:W3:Y:S01]  /*1f60*/  LDG.E.EL.64 R16, desc[UR6][R8.64+0x5800] ;  /* 0x0058000608107981 */ /* 0x0000e2000c2e1b00 */
[----:B------:R-:W-:Y:S01]  /*1f70*/  IMAD.WIDE R10, R31, 0x2, R10 ;  /* 0x000000021f0a7825 */ /* 0x000fe200078e020a */
[----:B--2---:R-:W-:-:S02]  /*1f80*/  PRMT R3, R32, 0x7632, R3 ;  /* 0x0000763220037816 */ /* 0x004fc40000000003 */
[C---:B------:R-:W-:Y:S02]  /*1f90*/  PRMT R20, R33.reuse, 0x7632, R20 ;  /* 0x0000763221147816 */ /* 0x040fe40000000014 */
[----:B------:R-:W-:Y:S02]  /*1fa0*/  SHF.L.U32 R23, R33, 0x10, RZ ;  /* 0x0000001021177819 */ /* 0x000fe400000006ff */
[----:B------:R-:W-:Y:S02]  /*1fb0*/  SHF.L.U32 R21, R32, 0x10, RZ ;  /* 0x0000001020157819 */ /* 0x000fe400000006ff */
[----:B------:R-:W-:Y:S02]  /*1fc0*/  SHF.L.U32 R3, R3, 0x10, RZ ;  /* 0x0000001003037819 */ /* 0x000fe400000006ff */
[----:B0-----:R-:W-:Y:S01]  /*1fd0*/  SHF.L.U32 R19, R20, 0x10, RZ ;  /* 0x0000001014137819 */ /* 0x001fe200000006ff */
[C---:B------:R-:W-:Y:S01]  /*1fe0*/  FADD R25, -R0.reuse, R23 ;  /* 0x0000001700197221 */ /* 0x040fe20000000100 */
[C---:B------:R-:W-:Y:S01]  /*1ff0*/  FADD R21, -R0.reuse, R21 ;  /* 0x0000001500157221 */ /* 0x040fe20000000100 */
[--C-:B------:R-:W-:Y:S01]  /*2000*/  FADD R23, -R0, R3.reuse ;  /* 0x0000000300177221 */ /* 0x100fe20000000100 */
[----:B----4-:R-:W-:Y:S01]  /*2010*/  PRMT R3, R4, 0x7632, R3 ;  /* 0x0000763204037816 */ /* 0x010fe20000000003 */
[----:B------:R-:W-:Y:S01]  /*2020*/  FADD R27, -R0, R19 ;  /* 0x00000013001b7221 */ /* 0x000fe20000000100 */
[----:B---3--:R-:W-:-:S02]  /*2030*/  PRMT R0, R12, 0x7632, R0 ;  /* 0x000076320c007816 */ /* 0x008fc40000000000 */
[----:B-1----:R-:W-:Y:S02]  /*2040*/  SHF.L.U32 R6, R12, 0x10, RZ ;  /* 0x000000100c067819 */ /* 0x002fe400000006ff */
[----:B------:R-:W-:Y:S02]  /*2050*/  SHF.L.U32 R9, R4, 0x10, RZ ;  /* 0x0000001004097819 */ /* 0x000fe400000006ff */
[----:B------:R-:W-:Y:S02]  /*2060*/  SHF.L.U32 R8, R0, 0x10, RZ ;  /* 0x0000001000087819 */ /* 0x000fe400000006ff */
[----:B------:R-:W-:Y:S01]  /*2070*/  SHF.L.U32 R19, R3, 0x10, RZ ;  /* 0x0000001003137819 */ /* 0x000fe200000006ff */
[----:B------:R-:W-:Y:S01]  /*2080*/  FMUL R4, R2, R21 ;  /* 0x0000001502047220 */ /* 0x000fe20000400000 */
[----:B------:R-:W-:Y:S01]  /*2090*/  SHF.L.U32 R7, R13, 0x10, RZ ;  /* 0x000000100d077819 */ /* 0x000fe200000006ff */
[----:B------:R-:W-:Y:S01]  /*20a0*/  FADD R6, R6, R9 ;  /* 0x0000000906067221 */ /* 0x000fe20000000000 */
[----:B------:R-:W-:Y:S01]  /*20b0*/  SHF.L.U32 R12, R5, 0x10, RZ ;  /* 0x00000010050c7819 */ /* 0x000fe200000006ff */
[----:B------:R-:W-:Y:S01]  /*20c0*/  FADD R8, R8, R19 ;  /* 0x0000001308087221 */ /* 0x000fe20000000000 */
[----:B------:R-:W-:-:S02]  /*20d0*/  PRMT R13, R13, 0x7632, R13 ;  /* 0x000076320d0d7816 */ /* 0x000fc4000000000d */
[C---:B-----5:R-:W-:Y:S02]  /*20e0*/  PRMT R9, R14.reuse, 0x7632, R9 ;  /* 0x000076320e097816 */ /* 0x060fe40000000009 */
[----:B------:R-:W-:Y:S02]  /*20f0*/  SHF.L.U32 R18, R14, 0x10, RZ ;  /* 0x000000100e127819 */ /* 0x000fe400000006ff */
[----:B------:R-:W-:Y:S02]  /*2100*/  PRMT R5, R5, 0x7632, R5 ;  /* 0x0000763205057816 */ /* 0x000fe40000000005 */
[C---:B------:R-:W-:Y:S02]  /*2110*/  PRMT R19, R16.reuse, 0x7632, R19 ;  /* 0x0000763210137816 */ /* 0x040fe40000000013 */
[----:B------:R-:W-:Y:S02]  /*2120*/  SHF.L.U32 R21, R16, 0x10, RZ ;  /* 0x0000001010157819 */ /* 0x000fe400000006ff */
[----:B------:R-:W-:-:S02]  /*2130*/  PRMT R14, R15, 0x7632, R14 ;  /* 0x000076320f0e7816 */ /* 0x000fc4000000000e */
[----:B------:R-:W-:Y:S01]  /*2140*/  PRMT R16, R17, 0x7632, R16 ;  /* 0x0000763211107816 */ /* 0x000fe20000000010 */
[----:B------:R-:W-:Y:S01]  /*2150*/  FADD R7, R7, R12 ;  /* 0x0000000c07077221 */ /* 0x000fe20000000000 */
[----:B------:R-:W-:Y:S02]  /*2160*/  SHF.L.U32 R15, R15, 0x10, RZ ;  /* 0x000000100f0f7819 */ /* 0x000fe400000006ff */
[----:B------:R-:W-:Y:S02]  /*2170*/  SHF.L.U32 R22, R17, 0x10, RZ ;  /* 0x0000001011167819 */ /* 0x000fe400000006ff */
[----:B------:R-:W-:Y:S02]  /*2180*/  SHF.L.U32 R13, R13, 0x10, RZ ;  /* 0x000000100d0d7819 */ /* 0x000fe400000006ff */
[----:B------:R-:W-:Y:S02]  /*2190*/  SHF.L.U32 R12, R5, 0x10, RZ ;  /* 0x00000010050c7819 */ /* 0x000fe400000006ff */
[----:B------:R-:W-:-:S02]  /*21a0*/  SHF.L.U32 R14, R14, 0x10, RZ ;  /* 0x000000100e0e7819 */ /* 0x000fc400000006ff */
[----:B------:R-:W-:Y:S02]  /*21b0*/  SHF.L.U32 R5, R16, 0x10, RZ ;  /* 0x0000001010057819 */ /* 0x000fe400000006ff */
[----:B------:R-:W-:Y:S02]  /*21c0*/  SHF.L.U32 R9, R9, 0x10, RZ ;  /* 0x0000001009097819 */ /* 0x000fe400000006ff */
[----:B------:R-:W-:Y:S01]  /*21d0*/  SHF.L.U32 R20, R19, 0x10, RZ ;  /* 0x0000001013147819 */ /* 0x000fe200000006ff */
[----:B------:R-:W-:Y:S01]  /*21e0*/  FADD R12, R13, R12 ;  /* 0x0000000c0d0c7221 */ /* 0x000fe20000000000 */
[----:B------:R-:W-:Y:S01]  /*21f0*/  FADD R22, R15, R22 ;  /* 0x000000160f167221 */ /* 0x000fe20000000000 */
[----:B------:R-:W-:Y:S01]  /*2200*/  FADD R15, R14, R5 ;  /* 0x000000050e0f7221 */ /* 0x000fe20000000000 */
[----:B------:R-:W-:Y:S01]  /*2210*/  FADD R5, R6, 1 ;  /* 0x3f80000006057421 */ /* 0x000fe20000000000 */
[C---:B------:R-:W-:Y:S01]  /*2220*/  FMUL R3, R2.reuse, R25 ;  /* 0x0000001902037220 */ /* 0x040fe20000400000 */
[C---:B------:R-:W-:Y:S01]  /*2230*/  FMUL R0, R2.reuse, R23 ;  /* 0x0000001702007220 */ /* 0x040fe20000400000 */
[----:B------:R-:W-:Y:S01]  /*2240*/  FADD R13, R9, R20 ;  /* 0x00000014090d7221 */ /* 0x000fe20000000000 */
[----:B------:R-:W-:Y:S01]  /*2250*/  FADD R6, R7, 1 ;  /* 0x3f80000007067421 */ /* 0x000fe20000000000 */
[----:B------:R-:W-:Y:S01]  /*2260*/  FMUL R2, R2, R27 ;  /* 0x0000001b02027220 */ /* 0x000fe20000400000 */
[----:B------:R-:W-:Y:S01]  /*2270*/  FADD R21, R18, R21 ;  /* 0x0000001512157221 */ /* 0x000fe20000000000 */
[----:B------:R-:W-:Y:S01]  /*2280*/  FADD R7, R8, 1 ;  /* 0x3f80000008077421 */ /* 0x000fe20000000000 */
[----:B------:R-:W-:Y:S01]  /*2290*/  FADD R9, R12, 1 ;  /* 0x3f8000000c097421 */ /* 0x000fe20000000000 */
[----:B------:R-:W-:Y:S01]  /*22a0*/  FFMA R3, R3, R6, R22 ;  /* 0x0000000603037223 */ /* 0x000fe20000000016 */
[----:B------:R-:W-:Y:S01]  /*22b0*/  FFMA R4, R4, R5, R21 ;  /* 0x0000000504047223 */ /* 0x000fe20000000015 */
[----:B------:R-:W-:Y:S01]  /*22c0*/  FFMA R7, R0, R7, R13 ;  /* 0x0000000700077223 */ /* 0x000fe2000000000d */
[----:B------:R-:W-:-:S04]  /*22d0*/  FFMA R2, R2, R9, R15 ;  /* 0x0000000902027223 */ /* 0x000fc8000000000f */
[----:B------:R-:W-:Y:S02]  /*22e0*/  F2FP.BF16.F32.PACK_AB R4, R7, R4 ;  /* 0x000000040704723e */ /* 0x000fe400000010ff */
[----:B------:R-:W-:-:S05]  /*22f0*/  F2FP.BF16.F32.PACK_AB R5, R2, R3 ;  /* 0x000000030205723e */ /* 0x000fca00000010ff */
[----:B------:R-:W-:Y:S01]  /*2300*/  STG.E.64 desc[UR6][R10.64], R4 ;  /* 0x000000040a007986 */ /* 0x000fe2000c101b06 */
[----:B------:R-:W-:Y:S05]  /*2310*/  EXIT ;  /* 0x000000000000794d */ /* 0x000fea0003800000 */
.L_x_0:
[----:B------:R-:W-:-:S00]  /*2320*/  BRA `(.L_x_0) ;  /* 0xfffffffc00fc7947 */ /* 0x000fc0000383ffff */
[----:B------:R-:W-:-:S00]  /*2330*/  NOP ;  /* 0x0000000000007918 */ /* 0x000fc00000000000 */
        /* <DEDUP_REMOVED lines=12> */
.L_x_1:


//--------------------- .nv.global.init           --------------------------
	.section	.nv.global.init,"aw",@progbits
.nv.global.init:
	.type		_$_str,@object
	.size		_$_str,(.L_0 - _$_str)
_$_str:
        /*0000*/ 	.byte	0x5f, 0x5f, 0x43, 0x55, 0x44, 0x41, 0x5f, 0x46, 0x54, 0x5a, 0x00
.L_0:


//--------------------- .nv.shared.triton_        --------------------------
	.section	.nv.shared.triton_,"aw",@nobits
	.sectionflags	@""
	.align	16
	.zero		1024


//--------------------- .nv.constant0.triton_     --------------------------
	.section	.nv.constant0.triton_,"a",@progbits
	.sectionflags	@""
	.align	4
.nv.constant0.triton_:
	.zero		584
